	.target	sm_90a

	.elftype	@"ET_EXEC"


//--------------------- .note.nv.tkinfo           --------------------------
	.section	.note.nv.tkinfo,"",@"SHT_NOTE"
	.sectionflags	@"SHF_NOTE_NV_TKINFO"
	.tkinfo
        /*0018*/ 	.word	0x00000002
        /*0030*/ 	.string	""
        /*0030*/ 	.string	"ptxas"
        /*0030*/ 	.string	"Cuda compilation tools, release 13.0, V13.0.88"
        /*0030*/ 	.string	"Build cuda_13.0.r13.0/compiler.36424714_0"
        /*0030*/ 	.string	"-arch sm_90a -m 64 "



//--------------------- .note.nv.cuinfo           --------------------------
	.section	.note.nv.cuinfo,"",@"SHT_NOTE"
	.sectionflags	@"SHF_NOTE_NV_CUINFO"
        /*0018*/ 	.short	0x0002
        /*001a*/ 	.short	0x005a
        /*001c*/ 	.short	0x0082
	.zero		2


//--------------------- .nv.info                  --------------------------
	.section	.nv.info,"",@"SHT_CUDA_INFO"
	.align	4


	//----- nvinfo : EIATTR_REGCOUNT
	.align		4
        /*0000*/ 	.byte	0x04, 0x2f
        /*0002*/ 	.short	(.L_15 - .L_14)
	.align		4
.L_14:
        /*0004*/ 	.word	index@(_ZN7cutlass13device_kernelINS_4gemm6kernel13GemmUniversalIN4cute5tupleIJiiiiEEENS1_10collective13CollectiveMmaINS1_34MainloopSm90TmaGmmaWarpSpecializedILi5ENS5_IJNS4_1CILi1EEESB_SB_EEENS1_35KernelTmaWarpSpecializedCooperativeEEENS5_IJNSA_ILi256EEENSA_ILi128EEESG_EEEaNS5_IJlSB_lEEEaSI_NS4_8TiledMMAINS4_8MMA_AtomIJNS4_4SM904GMMA27MMA_64x128x32_S32S8S8_SS_TNEEEENS4_6LayoutINS5_IJNSA_ILi2EEESB_SB_EEENS5_IJSB_NSA_ILi0EEESS_EEEEENS5_IJNS4_10UnderscoreESV_SV_EEEEENS4_13SM90_TMA_LOADENS4_14ComposedLayoutINS4_7SwizzleILi3ELi4ELi3EEENS4_18smem_ptr_flag_bitsILi8EEENSP_INS5_IJNSA_ILi8EEESG_EEENS5_IJSG_SB_EEEEEEEvNS4_8identityESY_S18_vS19_EENS_8epilogue10collective6detail29Sm90TmaWarpSpecializedAdapterINS1C_15DefaultEpilogueIaSI_SI_NS1B_6thread17LinearCombinationIaLi1EiiLNS1G_9ScaleType4KindE0ELNS_15FloatRoundStyleE2EaEENS1_15EpilogueDefaultEEEEEvvEEEEvNT_6ParamsE)
        /*0008*/ 	.word	0x000000a8


	//----- nvinfo : EIATTR_FRAME_SIZE
	.align		4
.L_15:
        /*000c*/ 	.byte	0x04, 0x11
        /*000e*/ 	.short	(.L_17 - .L_16)
	.align		4
.L_16:
        /*0010*/ 	.word	index@(_ZN7cutlass13device_kernelINS_4gemm6kernel13GemmUniversalIN4cute5tupleIJiiiiEEENS1_10collective13CollectiveMmaINS1_34MainloopSm90TmaGmmaWarpSpecializedILi5ENS5_IJNS4_1CILi1EEESB_SB_EEENS1_35KernelTmaWarpSpecializedCooperativeEEENS5_IJNSA_ILi256EEENSA_ILi128EEESG_EEEaNS5_IJlSB_lEEEaSI_NS4_8TiledMMAINS4_8MMA_AtomIJNS4_4SM904GMMA27MMA_64x128x32_S32S8S8_SS_TNEEEENS4_6LayoutINS5_IJNSA_ILi2EEESB_SB_EEENS5_IJSB_NSA_ILi0EEESS_EEEEENS5_IJNS4_10UnderscoreESV_SV_EEEEENS4_13SM90_TMA_LOADENS4_14ComposedLayoutINS4_7SwizzleILi3ELi4ELi3EEENS4_18smem_ptr_flag_bitsILi8EEENSP_INS5_IJNSA_ILi8EEESG_EEENS5_IJSG_SB_EEEEEEEvNS4_8identityESY_S18_vS19_EENS_8epilogue10collective6detail29Sm90TmaWarpSpecializedAdapterINS1C_15DefaultEpilogueIaSI_SI_NS1B_6thread17LinearCombinationIaLi1EiiLNS1G_9ScaleType4KindE0ELNS_15FloatRoundStyleE2EaEENS1_15EpilogueDefaultEEEEEvvEEEEvNT_6ParamsE)
        /*0014*/ 	.word	0x00000000


	//----- nvinfo : EIATTR_MIN_STACK_SIZE
	.align		4
.L_17:
        /*0018*/ 	.byte	0x04, 0x12
        /*001a*/ 	.short	(.L_19 - .L_18)
	.align		4
.L_18:
        /*001c*/ 	.word	index@(_ZN7cutlass13device_kernelINS_4gemm6kernel13GemmUniversalIN4cute5tupleIJiiiiEEENS1_10collective13CollectiveMmaINS1_34MainloopSm90TmaGmmaWarpSpecializedILi5ENS5_IJNS4_1CILi1EEESB_SB_EEENS1_35KernelTmaWarpSpecializedCooperativeEEENS5_IJNSA_ILi256EEENSA_ILi128EEESG_EEEaNS5_IJlSB_lEEEaSI_NS4_8TiledMMAINS4_8MMA_AtomIJNS4_4SM904GMMA27MMA_64x128x32_S32S8S8_SS_TNEEEENS4_6LayoutINS5_IJNSA_ILi2EEESB_SB_EEENS5_IJSB_NSA_ILi0EEESS_EEEEENS5_IJNS4_10UnderscoreESV_SV_EEEEENS4_13SM90_TMA_LOADENS4_14ComposedLayoutINS4_7SwizzleILi3ELi4ELi3EEENS4_18smem_ptr_flag_bitsILi8EEENSP_INS5_IJNSA_ILi8EEESG_EEENS5_IJSG_SB_EEEEEEEvNS4_8identityESY_S18_vS19_EENS_8epilogue10collective6detail29Sm90TmaWarpSpecializedAdapterINS1C_15DefaultEpilogueIaSI_SI_NS1B_6thread17LinearCombinationIaLi1EiiLNS1G_9ScaleType4KindE0ELNS_15FloatRoundStyleE2EaEENS1_15EpilogueDefaultEEEEEvvEEEEvNT_6ParamsE)
        /*0020*/ 	.word	0x00000000
.L_19:


//--------------------- .nv.compat                --------------------------
	.section	.nv.compat,"",@"SHT_CUDA_COMPAT_INFO"
	.align	4
        /*0000*/ 	.byte	0x02, 0x09, 0x01, 0x00, 0x02, 0x02, 0x04, 0x00, 0x02, 0x05, 0x05, 0x00, 0x03, 0x07, 0x01, 0x01
        /*0010*/ 	.byte	0x02, 0x03, 0x01, 0x00, 0x02, 0x06, 0x01, 0x00, 0x04, 0x0b, 0x08, 0x00, 0x00, 0x00, 0x00, 0x00
        /*0020*/ 	.byte	0x00, 0x00, 0x00, 0x00


//--------------------- .nv.info._ZN7cutlass13device_kernelINS_4gemm6kernel13GemmUniversalIN4cute5tupleIJiiiiEEENS1_10collective13CollectiveMmaINS1_34MainloopSm90TmaGmmaWarpSpecializedILi5ENS5_IJNS4_1CILi1EEESB_SB_EEENS1_35KernelTmaWarpSpecializedCooperativeEEENS5_IJNSA_ILi256EEENSA_ILi128EEESG_EEEaNS5_IJlSB_lEEEaSI_NS4_8TiledMMAINS4_8MMA_AtomIJNS4_4SM904GMMA27MMA_64x128x32_S32S8S8_SS_TNEEEENS4_6LayoutINS5_IJNSA_ILi2EEESB_SB_EEENS5_IJSB_NSA_ILi0EEESS_EEEEENS5_IJNS4_10UnderscoreESV_SV_EEEEENS4_13SM90_TMA_LOADENS4_14ComposedLayoutINS4_7SwizzleILi3ELi4ELi3EEENS4_18smem_ptr_flag_bitsILi8EEENSP_INS5_IJNSA_ILi8EEESG_EEENS5_IJSG_SB_EEEEEEEvNS4_8identityESY_S18_vS19_EENS_8epilogue10collective6detail29Sm90TmaWarpSpecializedAdapterINS1C_15DefaultEpilogueIaSI_SI_NS1B_6thread17LinearCombinationIaLi1EiiLNS1G_9ScaleType4KindE0ELNS_15FloatRoundStyleE2EaEENS1_15EpilogueDefaultEEEEEvvEEEEvNT_6ParamsE --------------------------
	.section	.nv.info._ZN7cutlass13device_kernelINS_4gemm6kernel13GemmUniversalIN4cute5tupleIJiiiiEEENS1_10collective13CollectiveMmaINS1_34MainloopSm90TmaGmmaWarpSpecializedILi5ENS5_IJNS4_1CILi1EEESB_SB_EEENS1_35KernelTmaWarpSpecializedCooperativeEEENS5_IJNSA_ILi256EEENSA_ILi128EEESG_EEEaNS5_IJlSB_lEEEaSI_NS4_8TiledMMAINS4_8MMA_AtomIJNS4_4SM904GMMA27MMA_64x128x32_S32S8S8_SS_TNEEEENS4_6LayoutINS5_IJNSA_ILi2EEESB_SB_EEENS5_IJSB_NSA_ILi0EEESS_EEEEENS5_IJNS4_10UnderscoreESV_SV_EEEEENS4_13SM90_TMA_LOADENS4_14ComposedLayoutINS4_7SwizzleILi3ELi4ELi3EEENS4_18smem_ptr_flag_bitsILi8EEENSP_INS5_IJNSA_ILi8EEESG_EEENS5_IJSG_SB_EEEEEEEvNS4_8identityESY_S18_vS19_EENS_8epilogue10collective6detail29Sm90TmaWarpSpecializedAdapterINS1C_15DefaultEpilogueIaSI_SI_NS1B_6thread17LinearCombinationIaLi1EiiLNS1G_9ScaleType4KindE0ELNS_15FloatRoundStyleE2EaEENS1_15EpilogueDefaultEEEEEvvEEEEvNT_6ParamsE,"",@"SHT_CUDA_INFO"
	.sectionflags	@""
	.align	4


	//----- nvinfo : EIATTR_CUDA_API_VERSION
	.align		4
        /*0000*/ 	.byte	0x04, 0x37
        /*0002*/ 	.short	(.L_21 - .L_20)
.L_20:
        /*0004*/ 	.word	0x00000082


	//----- nvinfo : EIATTR_KPARAM_INFO
	.align		4
.L_21:
        /*0008*/ 	.byte	0x04, 0x17
        /*000a*/ 	.short	(.L_23 - .L_22)
.L_22:
        /*000c*/ 	.word	0x00000000
        /*0010*/ 	.short	0x0000
        /*0012*/ 	.short	0x0070
        /*0014*/ 	.byte	0x00, 0xf0, 0x01, 0x10


	//----- nvinfo : EIATTR_SPARSE_MMA_MASK
	.align		4
.L_23:
        /*0018*/ 	.byte	0x03, 0x50
        /*001a*/ 	.short	0x0000


	//----- nvinfo : EIATTR_MAXREG_COUNT
	.align		4
        /*001c*/ 	.byte	0x03, 0x1b
        /*001e*/ 	.short	0x00a8


	//----- nvinfo : EIATTR_NUM_BARRIERS
	.align		4
        /*0020*/ 	.byte	0x02, 0x4c
        /*0022*/ 	.byte	0x01
	.zero		1


	//----- nvinfo : EIATTR_EXTERNS
	.align		4
        /*0024*/ 	.byte	0x04, 0x0f
        /*0026*/ 	.short	(.L_25 - .L_24)


	//   ....[0]....
	.align		4
.L_24:
        /*0028*/ 	.word	index@(__assertfail)


	//----- nvinfo : EIATTR_MERCURY_ISA_VERSION
	.align		4
.L_25:
        /*002c*/ 	.byte	0x03, 0x5f
        /*002e*/ 	.short	0x0101


	//----- nvinfo : EIATTR_INT_WARP_WIDE_INSTR_OFFSETS
	.align		4
        /*0030*/ 	.byte	0x04, 0x31
        /*0032*/ 	.short	(.L_27 - .L_26)


	//   ....[0]....
.L_26:
        /*0034*/ 	.word	0x000003d0


	//   ....[1]....
        /*0038*/ 	.word	0x00000400


	//   ....[2]....
        /*003c*/ 	.word	0x000004e0


	//----- nvinfo : EIATTR_COOP_GROUP_MASK_REGIDS
	.align		4
.L_27:
        /*0040*/ 	.byte	0x04, 0x29
        /*0042*/ 	.short	(.L_29 - .L_28)


	//   ....[0]....
.L_28:
        /*0044*/ 	.word	0xffffffff


	//   ....[1]....
        /*0048*/ 	.word	0xffffffff


	//   ....[2]....
        /*004c*/ 	.word	0xffffffff


	//   ....[3]....
        /*0050*/ 	.word	0xffffffff


	//   ....[4]....
        /*0054*/ 	.word	0xffffffff


	//----- nvinfo : EIATTR_COOP_GROUP_INSTR_OFFSETS
	.align		4
.L_29:
        /*0058*/ 	.byte	0x04, 0x28
        /*005a*/ 	.short	(.L_31 - .L_30)


	//   ....[0]....
.L_30:
        /*005c*/ 	.word	0x00000060


	//   ....[1]....
        /*0060*/ 	.word	0x00000070


	//   ....[2]....
        /*0064*/ 	.word	0x00000130


	//   ....[3]....
        /*0068*/ 	.word	0x000002e0


	//   ....[4]....
        /*006c*/ 	.word	0x00000f90


	//----- nvinfo : EIATTR_REG_RECONFIG
	.align		4
.L_31:
        /*0070*/ 	.byte	0x01, 0x54
	.zero		2


	//----- nvinfo : EIATTR_SYSCALL_OFFSETS
	.align		4
        /*0074*/ 	.byte	0x04, 0x46
        /*0076*/ 	.short	(.L_33 - .L_32)


	//   ....[0]....
.L_32:
        /*0078*/ 	.word	0x00001160


	//----- nvinfo : EIATTR_MBARRIER_INSTR_OFFSETS
	.align		4
.L_33:
        /*007c*/ 	.byte	0x04, 0x39
        /*007e*/ 	.short	(.L_35 - .L_34)


	//   ....[0]....
.L_34:
        /*0080*/ 	.word	0x00000230
        /*0084*/ 	.word	0x000000ff
        /*0088*/ 	.word	0x00000000
        /*008c*/ 	.short	0x0100
        /*008e*/ 	.byte	0x08
	.zero		1


	//   ....[1]....
        /*0090*/ 	.word	0x00000240
        /*0094*/ 	.word	0x000000ff
        /*0098*/ 	.word	0x00000028
        /*009c*/ 	.short	0x0100
        /*009e*/ 	.byte	0x08
	.zero		1


	//   ....[2]....
        /*00a0*/ 	.word	0x00000250
        /*00a4*/ 	.word	0x000000ff
        /*00a8*/ 	.word	0x00000008
        /*00ac*/ 	.short	0x0100
        /*00ae*/ 	.byte	0x08
	.zero		1


	//   ....[3]....
        /*00b0*/ 	.word	0x00000260
        /*00b4*/ 	.word	0x000000ff
        /*00b8*/ 	.word	0x00000030
        /*00bc*/ 	.short	0x0100
        /*00be*/ 	.byte	0x08
	.zero		1


	//   ....[4]....
        /*00c0*/ 	.word	0x00000270
        /*00c4*/ 	.word	0x000000ff
        /*00c8*/ 	.word	0x00000010
        /*00cc*/ 	.short	0x0100
        /*00ce*/ 	.byte	0x08
	.zero		1


	//   ....[5]....
        /*00d0*/ 	.word	0x00000280
        /*00d4*/ 	.word	0x000000ff
        /*00d8*/ 	.word	0x00000038
        /*00dc*/ 	.short	0x0100
        /*00de*/ 	.byte	0x08
	.zero		1


	//   ....[6]....
        /*00e0*/ 	.word	0x00000290
        /*00e4*/ 	.word	0x000000ff
        /*00e8*/ 	.word	0x00000018
        /*00ec*/ 	.short	0x0100
        /*00ee*/ 	.byte	0x08
	.zero		1


	//   ....[7]....
        /*00f0*/ 	.word	0x000002a0
        /*00f4*/ 	.word	0x000000ff
        /*00f8*/ 	.word	0x00000040
        /*00fc*/ 	.short	0x0100
        /*00fe*/ 	.byte	0x08
	.zero		1


	//   ....[8]....
        /*0100*/ 	.word	0x000002b0
        /*0104*/ 	.word	0x000000ff
        /*0108*/ 	.word	0x00000020
        /*010c*/ 	.short	0x0100
        /*010e*/ 	.byte	0x08
	.zero		1


	//   ....[9]....
        /*0110*/ 	.word	0x000002c0
        /*0114*/ 	.word	0x000000ff
        /*0118*/ 	.word	0x00000048
        /*011c*/ 	.short	0x0100
        /*011e*/ 	.byte	0x08
	.zero		1


	//   ....[10]....
        /*0120*/ 	.word	0x00000550
        /*0124*/ 	.word	0x000000ff
        /*0128*/ 	.word	0x00000060
        /*012c*/ 	.short	0x0100
        /*012e*/ 	.byte	0x06
	.zero		1


	//   ....[11]....
        /*0130*/ 	.word	0x000005b0
        /*0134*/ 	.word	0x000000ff
        /*0138*/ 	.word	0x00000068
        /*013c*/ 	.short	0x0100
        /*013e*/ 	.byte	0x06
	.zero		1


	//   ....[12]....
        /*0140*/ 	.word	0x00001230
        /*0144*/ 	.word	0x00000003
        /*0148*/ 	.word	0x00000000
        /*014c*/ 	.short	0x010a
        /*014e*/ 	.byte	0x3f
	.zero		1


	//   ....[13]....
        /*0150*/ 	.word	0x00001270
        /*0154*/ 	.word	0x00000003
        /*0158*/ 	.word	0x00000000
        /*015c*/ 	.short	0x010a
        /*015e*/ 	.byte	0x3f
	.zero		1


	//   ....[14]....
        /*0160*/ 	.word	0x00001770
        /*0164*/ 	.word	0x00000005
        /*0168*/ 	.word	0x00000000
        /*016c*/ 	.short	0x010a
        /*016e*/ 	.byte	0x3f
	.zero		1


	//   ....[15]....
        /*0170*/ 	.word	0x000017b0
        /*0174*/ 	.word	0x00000005
        /*0178*/ 	.word	0x00000000
        /*017c*/ 	.short	0x010a
        /*017e*/ 	.byte	0x3f
	.zero		1


	//   ....[16]....
        /*0180*/ 	.word	0x00001b50
        /*0184*/ 	.word	0x00000004
        /*0188*/ 	.word	0x00000000
        /*018c*/ 	.short	0x0101
        /*018e*/ 	.byte	0x3f
	.zero		1


	//   ....[17]....
        /*0190*/ 	.word	0x00001d30
        /*0194*/ 	.word	0x00000000
        /*0198*/ 	.word	0x00000000
        /*019c*/ 	.short	0x0101
        /*019e*/ 	.byte	0x3f
	.zero		1


	//   ....[18]....
        /*01a0*/ 	.word	0x00009400
        /*01a4*/ 	.word	0x0000000e
        /*01a8*/ 	.word	0x00000028
        /*01ac*/ 	.short	0x010a
        /*01ae*/ 	.byte	0x3f
	.zero		1


	//   ....[19]....
        /*01b0*/ 	.word	0x00009780
        /*01b4*/ 	.word	0x00000006
        /*01b8*/ 	.word	0x00000068
        /*01bc*/ 	.short	0x0101
        /*01be*/ 	.byte	0x3f
	.zero		1


	//   ....[20]....
        /*01c0*/ 	.word	0x00009eb0
        /*01c4*/ 	.word	0x00000007
        /*01c8*/ 	.word	0x00000000
        /*01cc*/ 	.short	0x010a
        /*01ce*/ 	.byte	0x3f
	.zero		1


	//   ....[21]....
        /*01d0*/ 	.word	0x00009f30
        /*01d4*/ 	.word	0x00000009
        /*01d8*/ 	.word	0x00000000
        /*01dc*/ 	.short	0x010a
        /*01de*/ 	.byte	0x3f
	.zero		1


	//   ....[22]....
        /*01e0*/ 	.word	0x00009fc0
        /*01e4*/ 	.word	0x00000006
        /*01e8*/ 	.word	0x00000000
        /*01ec*/ 	.short	0x010a
        /*01ee*/ 	.byte	0x3f
	.zero		1


	//   ....[23]....
        /*01f0*/ 	.word	0x0000a050
        /*01f4*/ 	.word	0x00000009
        /*01f8*/ 	.word	0x00000000
        /*01fc*/ 	.short	0x010a
        /*01fe*/ 	.byte	0x3f
	.zero		1


	//   ....[24]....
        /*0200*/ 	.word	0x0000a0e0
        /*0204*/ 	.word	0x00000003
        /*0208*/ 	.word	0x00000000
        /*020c*/ 	.short	0x010a
        /*020e*/ 	.byte	0x3f
	.zero		1


	//   ....[25]....
        /*0210*/ 	.word	0x0000a140
        /*0214*/ 	.word	0x00000003
        /*0218*/ 	.word	0x00000000
        /*021c*/ 	.short	0x010a
        /*021e*/ 	.byte	0x3f
	.zero		1


	//   ....[26]....
        /*0220*/ 	.word	0x0000a190
        /*0224*/ 	.word	0x00000005
        /*0228*/ 	.word	0x00000000
        /*022c*/ 	.short	0x010a
        /*022e*/ 	.byte	0x3f
	.zero		1


	//   ....[27]....
        /*0230*/ 	.word	0x0000a260
        /*0234*/ 	.word	0x0000000e
        /*0238*/ 	.word	0x00000028
        /*023c*/ 	.short	0x010a
        /*023e*/ 	.byte	0x3f
	.zero		1


	//   ....[28]....
        /*0240*/ 	.word	0x0000a330
        /*0244*/ 	.word	0x00000007
        /*0248*/ 	.word	0x00000000
        /*024c*/ 	.short	0x010a
        /*024e*/ 	.byte	0x3f
	.zero		1


	//   ....[29]....
        /*0250*/ 	.word	0x0000a380
        /*0254*/ 	.word	0x00000009
        /*0258*/ 	.word	0x00000000
        /*025c*/ 	.short	0x010a
        /*025e*/ 	.byte	0x3f
	.zero		1


	//   ....[30]....
        /*0260*/ 	.word	0x0000a3d0
        /*0264*/ 	.word	0x00000006
        /*0268*/ 	.word	0x00000000
        /*026c*/ 	.short	0x010a
        /*026e*/ 	.byte	0x3f
	.zero		1


	//   ....[31]....
        /*0270*/ 	.word	0x0000a420
        /*0274*/ 	.word	0x00000009
        /*0278*/ 	.word	0x00000000
        /*027c*/ 	.short	0x010a
        /*027e*/ 	.byte	0x3f
	.zero		1


	//----- nvinfo : EIATTR_NUM_MBARRIERS
	.align		4
.L_35:
        /*0280*/ 	.byte	0x03, 0x38
        /*0282*/ 	.short	0x000c


	//----- nvinfo : EIATTR_EXIT_INSTR_OFFSETS
	.align		4
        /*0284*/ 	.byte	0x04, 0x1c
        /*0286*/ 	.short	(.L_37 - .L_36)


	//   ....[0]....
.L_36:
        /*0288*/ 	.word	0x00000600


	//   ....[1]....
        /*028c*/ 	.word	0x00000ed0


	//   ....[2]....
        /*0290*/ 	.word	0x00008a70


	//   ....[3]....
        /*0294*/ 	.word	0x000090a0


	//   ....[4]....
        /*0298*/ 	.word	0x0000a130


	//----- nvinfo : EIATTR_MAX_THREADS
	.align		4
.L_37:
        /*029c*/ 	.byte	0x04, 0x05
        /*029e*/ 	.short	(.L_39 - .L_38)
.L_38:
        /*02a0*/ 	.word	0x00000180
        /*02a4*/ 	.word	0x00000001
        /*02a8*/ 	.word	0x00000001


	//----- nvinfo : EIATTR_CRS_STACK_SIZE
	.align		4
.L_39:
        /*02ac*/ 	.byte	0x04, 0x1e
        /*02ae*/ 	.short	(.L_41 - .L_40)
.L_40:
        /*02b0*/ 	.word	0x00000000


	//----- nvinfo : EIATTR_CBANK_PARAM_SIZE
	.align		4
.L_41:
        /*02b4*/ 	.byte	0x03, 0x19
        /*02b6*/ 	.short	0x0470


	//----- nvinfo : EIATTR_PARAM_CBANK
	.align		4
        /*02b8*/ 	.byte	0x04, 0x0a
        /*02ba*/ 	.short	(.L_43 - .L_42)
	.align		4
.L_42:
        /*02bc*/ 	.word	index@(.nv.constant0._ZN7cutlass13device_kernelINS_4gemm6kernel13GemmUniversalIN4cute5tupleIJiiiiEEENS1_10collective13CollectiveMmaINS1_34MainloopSm90TmaGmmaWarpSpecializedILi5ENS5_IJNS4_1CILi1EEESB_SB_EEENS1_35KernelTmaWarpSpecializedCooperativeEEENS5_IJNSA_ILi256EEENSA_ILi128EEESG_EEEaNS5_IJlSB_lEEEaSI_NS4_8TiledMMAINS4_8MMA_AtomIJNS4_4SM904GMMA27MMA_64x128x32_S32S8S8_SS_TNEEEENS4_6LayoutINS5_IJNSA_ILi2EEESB_SB_EEENS5_IJSB_NSA_ILi0EEESS_EEEEENS5_IJNS4_10UnderscoreESV_SV_EEEEENS4_13SM90_TMA_LOADENS4_14ComposedLayoutINS4_7SwizzleILi3ELi4ELi3EEENS4_18smem_ptr_flag_bitsILi8EEENSP_INS5_IJNSA_ILi8EEESG_EEENS5_IJSG_SB_EEEEEEEvNS4_8identityESY_S18_vS19_EENS_8epilogue10collective6detail29Sm90TmaWarpSpecializedAdapterINS1C_15DefaultEpilogueIaSI_SI_NS1B_6thread17LinearCombinationIaLi1EiiLNS1G_9ScaleType4KindE0ELNS_15FloatRoundStyleE2EaEENS1_15EpilogueDefaultEEEEEvvEEEEvNT_6ParamsE)
        /*02c0*/ 	.short	0x0210
        /*02c2*/ 	.short	0x0470


	//----- nvinfo : EIATTR_SW_WAR
	.align		4
.L_43:
        /*02c4*/ 	.byte	0x04, 0x36
        /*02c6*/ 	.short	(.L_45 - .L_44)
.L_44:
        /*02c8*/ 	.word	0x00000008
.L_45:


//--------------------- .nv.callgraph             --------------------------
	.section	.nv.callgraph,"",@"SHT_CUDA_CALLGRAPH"
	.align	4
	.sectionentsize	8
	.align		4
        /*0000*/ 	.word	0x00000000
	.align		4
        /*0004*/ 	.word	0xffffffff
	.align		4
        /*0008*/ 	.word	index@(_ZN7cutlass13device_kernelINS_4gemm6kernel13GemmUniversalIN4cute5tupleIJiiiiEEENS1_10collective13CollectiveMmaINS1_34MainloopSm90TmaGmmaWarpSpecializedILi5ENS5_IJNS4_1CILi1EEESB_SB_EEENS1_35KernelTmaWarpSpecializedCooperativeEEENS5_IJNSA_ILi256EEENSA_ILi128EEESG_EEEaNS5_IJlSB_lEEEaSI_NS4_8TiledMMAINS4_8MMA_AtomIJNS4_4SM904GMMA27MMA_64x128x32_S32S8S8_SS_TNEEEENS4_6LayoutINS5_IJNSA_ILi2EEESB_SB_EEENS5_IJSB_NSA_ILi0EEESS_EEEEENS5_IJNS4_10UnderscoreESV_SV_EEEEENS4_13SM90_TMA_LOADENS4_14ComposedLayoutINS4_7SwizzleILi3ELi4ELi3EEENS4_18smem_ptr_flag_bitsILi8EEENSP_INS5_IJNSA_ILi8EEESG_EEENS5_IJSG_SB_EEEEEEEvNS4_8identityESY_S18_vS19_EENS_8epilogue10collective6detail29Sm90TmaWarpSpecializedAdapterINS1C_15DefaultEpilogueIaSI_SI_NS1B_6thread17LinearCombinationIaLi1EiiLNS1G_9ScaleType4KindE0ELNS_15FloatRoundStyleE2EaEENS1_15EpilogueDefaultEEEEEvvEEEEvNT_6ParamsE)
	.align		4
        /*000c*/ 	.word	index@(__assertfail)
	.align		4
        /*0010*/ 	.word	0x00000000
	.align		4
        /*0014*/ 	.word	0xfffffffe
	.align		4
        /*0018*/ 	.word	0x00000000
	.align		4
        /*001c*/ 	.word	0xfffffffd
	.align		4
        /*0020*/ 	.word	0x00000000
	.align		4
        /*0024*/ 	.word	0xfffffffc


//--------------------- .nv.constant4             --------------------------
	.section	.nv.constant4,"a",@progbits
	.align	8
	.align		8
.nv.constant4:
        /*0000*/ 	.dword	__assertfail
	.align		8
        /*0008*/ 	.dword	__unnamed_1
	.align		8
        /*0010*/ 	.dword	_ZN39_INTERNAL_1f8eaf74_4_k_cu_af17996e_61674cuda3std3__45__cpo5beginE
	.align		8
        /*0018*/ 	.dword	_ZN39_INTERNAL_1f8eaf74_4_k_cu_af17996e_61674cuda3std3__45__cpo3endE
	.align		8
        /*0020*/ 	.dword	_ZN39_INTERNAL_1f8eaf74_4_k_cu_af17996e_61674cuda3std3__45__cpo6cbeginE
	.align		8
        /*0028*/ 	.dword	_ZN39_INTERNAL_1f8eaf74_4_k_cu_af17996e_61674cuda3std3__45__cpo4cendE
	.align		8
        /*0030*/ 	.dword	_ZN39_INTERNAL_1f8eaf74_4_k_cu_af17996e_61674cuda3std3__441_GLOBAL__N__1f8eaf74_4_k_cu_af17996e_61676ignoreE
	.align		8
        /*0038*/ 	.dword	_ZN39_INTERNAL_1f8eaf74_4_k_cu_af17996e_61674cuda3std3__419piecewise_constructE
	.align		8
        /*0040*/ 	.dword	_ZN39_INTERNAL_1f8eaf74_4_k_cu_af17996e_61674cuda3std3__48in_placeE
	.align		8
        /*0048*/ 	.dword	_ZN39_INTERNAL_1f8eaf74_4_k_cu_af17996e_61674cuda3std6ranges3__45__cpo4swapE
	.align		8
        /*0050*/ 	.dword	_ZN39_INTERNAL_1f8eaf74_4_k_cu_af17996e_61674cuda3std6ranges3__45__cpo9iter_moveE
	.align		8
        /*0058*/ 	.dword	_ZN39_INTERNAL_1f8eaf74_4_k_cu_af17996e_61674cute7productE
	.align		8
        /*0060*/ 	.dword	_ZN39_INTERNAL_1f8eaf74_4_k_cu_af17996e_61674cute1_E
	.align		8
        /*0068*/ 	.dword	$str$22
	.align		8
        /*0070*/ 	.dword	$str$23


//--------------------- .text._ZN7cutlass13device_kernelINS_4gemm6kernel13GemmUniversalIN4cute5tupleIJiiiiEEENS1_10collective13CollectiveMmaINS1_34MainloopSm90TmaGmmaWarpSpecializedILi5ENS5_IJNS4_1CILi1EEESB_SB_EEENS1_35KernelTmaWarpSpecializedCooperativeEEENS5_IJNSA_ILi256EEENSA_ILi128EEESG_EEEaNS5_IJlSB_lEEEaSI_NS4_8TiledMMAINS4_8MMA_AtomIJNS4_4SM904GMMA27MMA_64x128x32_S32S8S8_SS_TNEEEENS4_6LayoutINS5_IJNSA_ILi2EEESB_SB_EEENS5_IJSB_NSA_ILi0EEESS_EEEEENS5_IJNS4_10UnderscoreESV_SV_EEEEENS4_13SM90_TMA_LOADENS4_14ComposedLayoutINS4_7SwizzleILi3ELi4ELi3EEENS4_18smem_ptr_flag_bitsILi8EEENSP_INS5_IJNSA_ILi8EEESG_EEENS5_IJSG_SB_EEEEEEEvNS4_8identityESY_S18_vS19_EENS_8epilogue10collective6detail29Sm90TmaWarpSpecializedAdapterINS1C_15DefaultEpilogueIaSI_SI_NS1B_6thread17LinearCombinationIaLi1EiiLNS1G_9ScaleType4KindE0ELNS_15FloatRoundStyleE2EaEENS1_15EpilogueDefaultEEEEEvvEEEEvNT_6ParamsE --------------------------
	.section	.text._ZN7cutlass13device_kernelINS_4gemm6kernel13GemmUniversalIN4cute5tupleIJiiiiEEENS1_10collective13CollectiveMmaINS1_34MainloopSm90TmaGmmaWarpSpecializedILi5ENS5_IJNS4_1CILi1EEESB_SB_EEENS1_35KernelTmaWarpSpecializedCooperativeEEENS5_IJNSA_ILi256EEENSA_ILi128EEESG_EEEaNS5_IJlSB_lEEEaSI_NS4_8TiledMMAINS4_8MMA_AtomIJNS4_4SM904GMMA27MMA_64x128x32_S32S8S8_SS_TNEEEENS4_6LayoutINS5_IJNSA_ILi2EEESB_SB_EEENS5_IJSB_NSA_ILi0EEESS_EEEEENS5_IJNS4_10UnderscoreESV_SV_EEEEENS4_13SM90_TMA_LOADENS4_14ComposedLayoutINS4_7SwizzleILi3ELi4ELi3EEENS4_18smem_ptr_flag_bitsILi8EEENSP_INS5_IJNSA_ILi8EEESG_EEENS5_IJSG_SB_EEEEEEEvNS4_8identityESY_S18_vS19_EENS_8epilogue10collective6detail29Sm90TmaWarpSpecializedAdapterINS1C_15DefaultEpilogueIaSI_SI_NS1B_6thread17LinearCombinationIaLi1EiiLNS1G_9ScaleType4KindE0ELNS_15FloatRoundStyleE2EaEENS1_15EpilogueDefaultEEEEEvvEEEEvNT_6ParamsE,"ax",@progbits
	.align	128
.text._ZN7cutlass13device_kernelINS_4gemm6kernel13GemmUniversalIN4cute5tupleIJiiiiEEENS1_10collective13CollectiveMmaINS1_34MainloopSm90TmaGmmaWarpSpecializedILi5ENS5_IJNS4_1CILi1EEESB_SB_EEENS1_35KernelTmaWarpSpecializedCooperativeEEENS5_IJNSA_ILi256EEENSA_ILi128EEESG_EEEaNS5_IJlSB_lEEEaSI_NS4_8TiledMMAINS4_8MMA_AtomIJNS4_4SM904GMMA27MMA_64x128x32_S32S8S8_SS_TNEEEENS4_6LayoutINS5_IJNSA_ILi2EEESB_SB_EEENS5_IJSB_NSA_ILi0EEESS_EEEEENS5_IJNS4_10UnderscoreESV_SV_EEEEENS4_13SM90_TMA_LOADENS4_14ComposedLayoutINS4_7SwizzleILi3ELi4ELi3EEENS4_18smem_ptr_flag_bitsILi8EEENSP_INS5_IJNSA_ILi8EEESG_EEENS5_IJSG_SB_EEEEEEEvNS4_8identityESY_S18_vS19_EENS_8epilogue10collective6detail29Sm90TmaWarpSpecializedAdapterINS1C_15DefaultEpilogueIaSI_SI_NS1B_6thread17LinearCombinationIaLi1EiiLNS1G_9ScaleType4KindE0ELNS_15FloatRoundStyleE2EaEENS1_15EpilogueDefaultEEEEEvvEEEEvNT_6ParamsE:
        .type           _ZN7cutlass13device_kernelINS_4gemm6kernel13GemmUniversalIN4cute5tupleIJiiiiEEENS1_10collective13CollectiveMmaINS1_34MainloopSm90TmaGmmaWarpSpecializedILi5ENS5_IJNS4_1CILi1EEESB_SB_EEENS1_35KernelTmaWarpSpecializedCooperativeEEENS5_IJNSA_ILi256EEENSA_ILi128EEESG_EEEaNS5_IJlSB_lEEEaSI_NS4_8TiledMMAINS4_8MMA_AtomIJNS4_4SM904GMMA27MMA_64x128x32_S32S8S8_SS_TNEEEENS4_6LayoutINS5_IJNSA_ILi2EEESB_SB_EEENS5_IJSB_NSA_ILi0EEESS_EEEEENS5_IJNS4_10UnderscoreESV_SV_EEEEENS4_13SM90_TMA_LOADENS4_14ComposedLayoutINS4_7SwizzleILi3ELi4ELi3EEENS4_18smem_ptr_flag_bitsILi8EEENSP_INS5_IJNSA_ILi8EEESG_EEENS5_IJSG_SB_EEEEEEEvNS4_8identityESY_S18_vS19_EENS_8epilogue10collective6detail29Sm90TmaWarpSpecializedAdapterINS1C_15DefaultEpilogueIaSI_SI_NS1B_6thread17LinearCombinationIaLi1EiiLNS1G_9ScaleType4KindE0ELNS_15FloatRoundStyleE2EaEENS1_15EpilogueDefaultEEEEEvvEEEEvNT_6ParamsE,@function
        .size           _ZN7cutlass13device_kernelINS_4gemm6kernel13GemmUniversalIN4cute5tupleIJiiiiEEENS1_10collective13CollectiveMmaINS1_34MainloopSm90TmaGmmaWarpSpecializedILi5ENS5_IJNS4_1CILi1EEESB_SB_EEENS1_35KernelTmaWarpSpecializedCooperativeEEENS5_IJNSA_ILi256EEENSA_ILi128EEESG_EEEaNS5_IJlSB_lEEEaSI_NS4_8TiledMMAINS4_8MMA_AtomIJNS4_4SM904GMMA27MMA_64x128x32_S32S8S8_SS_TNEEEENS4_6LayoutINS5_IJNSA_ILi2EEESB_SB_EEENS5_IJSB_NSA_ILi0EEESS_EEEEENS5_IJNS4_10UnderscoreESV_SV_EEEEENS4_13SM90_TMA_LOADENS4_14ComposedLayoutINS4_7SwizzleILi3ELi4ELi3EEENS4_18smem_ptr_flag_bitsILi8EEENSP_INS5_IJNSA_ILi8EEESG_EEENS5_IJSG_SB_EEEEEEEvNS4_8identityESY_S18_vS19_EENS_8epilogue10collective6detail29Sm90TmaWarpSpecializedAdapterINS1C_15DefaultEpilogueIaSI_SI_NS1B_6thread17LinearCombinationIaLi1EiiLNS1G_9ScaleType4KindE0ELNS_15FloatRoundStyleE2EaEENS1_15EpilogueDefaultEEEEEvvEEEEvNT_6ParamsE,(.L_x_328 - _ZN7cutlass13device_kernelINS_4gemm6kernel13GemmUniversalIN4cute5tupleIJiiiiEEENS1_10collective13CollectiveMmaINS1_34MainloopSm90TmaGmmaWarpSpecializedILi5ENS5_IJNS4_1CILi1EEESB_SB_EEENS1_35KernelTmaWarpSpecializedCooperativeEEENS5_IJNSA_ILi256EEENSA_ILi128EEESG_EEEaNS5_IJlSB_lEEEaSI_NS4_8TiledMMAINS4_8MMA_AtomIJNS4_4SM904GMMA27MMA_64x128x32_S32S8S8_SS_TNEEEENS4_6LayoutINS5_IJNSA_ILi2EEESB_SB_EEENS5_IJSB_NSA_ILi0EEESS_EEEEENS5_IJNS4_10UnderscoreESV_SV_EEEEENS4_13SM90_TMA_LOADENS4_14ComposedLayoutINS4_7SwizzleILi3ELi4ELi3EEENS4_18smem_ptr_flag_bitsILi8EEENSP_INS5_IJNSA_ILi8EEESG_EEENS5_IJSG_SB_EEEEEEEvNS4_8identityESY_S18_vS19_EENS_8epilogue10collective6detail29Sm90TmaWarpSpecializedAdapterINS1C_15DefaultEpilogueIaSI_SI_NS1B_6thread17LinearCombinationIaLi1EiiLNS1G_9ScaleType4KindE0ELNS_15FloatRoundStyleE2EaEENS1_15EpilogueDefaultEEEEEvvEEEEvNT_6ParamsE)
        .other          _ZN7cutlass13device_kernelINS_4gemm6kernel13GemmUniversalIN4cute5tupleIJiiiiEEENS1_10collective13CollectiveMmaINS1_34MainloopSm90TmaGmmaWarpSpecializedILi5ENS5_IJNS4_1CILi1EEESB_SB_EEENS1_35KernelTmaWarpSpecializedCooperativeEEENS5_IJNSA_ILi256EEENSA_ILi128EEESG_EEEaNS5_IJlSB_lEEEaSI_NS4_8TiledMMAINS4_8MMA_AtomIJNS4_4SM904GMMA27MMA_64x128x32_S32S8S8_SS_TNEEEENS4_6LayoutINS5_IJNSA_ILi2EEESB_SB_EEENS5_IJSB_NSA_ILi0EEESS_EEEEENS5_IJNS4_10UnderscoreESV_SV_EEEEENS4_13SM90_TMA_LOADENS4_14ComposedLayoutINS4_7SwizzleILi3ELi4ELi3EEENS4_18smem_ptr_flag_bitsILi8EEENSP_INS5_IJNSA_ILi8EEESG_EEENS5_IJSG_SB_EEEEEEEvNS4_8identityESY_S18_vS19_EENS_8epilogue10collective6detail29Sm90TmaWarpSpecializedAdapterINS1C_15DefaultEpilogueIaSI_SI_NS1B_6thread17LinearCombinationIaLi1EiiLNS1G_9ScaleType4KindE0ELNS_15FloatRoundStyleE2EaEENS1_15EpilogueDefaultEEEEEvvEEEEvNT_6ParamsE,@"STO_CUDA_ENTRY STV_DEFAULT"
_ZN7cutlass13device_kernelINS_4gemm6kernel13GemmUniversalIN4cute5tupleIJiiiiEEENS1_10collective13CollectiveMmaINS1_34MainloopSm90TmaGmmaWarpSpecializedILi5ENS5_IJNS4_1CILi1EEESB_SB_EEENS1_35KernelTmaWarpSpecializedCooperativeEEENS5_IJNSA_ILi256EEENSA_ILi128EEESG_EEEaNS5_IJlSB_lEEEaSI_NS4_8TiledMMAINS4_8MMA_AtomIJNS4_4SM904GMMA27MMA_64x128x32_S32S8S8_SS_TNEEEENS4_6LayoutINS5_IJNSA_ILi2EEESB_SB_EEENS5_IJSB_NSA_ILi0EEESS_EEEEENS5_IJNS4_10UnderscoreESV_SV_EEEEENS4_13SM90_TMA_LOADENS4_14ComposedLayoutINS4_7SwizzleILi3ELi4ELi3EEENS4_18smem_ptr_flag_bitsILi8EEENSP_INS5_IJNSA_ILi8EEESG_EEENS5_IJSG_SB_EEEEEEEvNS4_8identityESY_S18_vS19_EENS_8epilogue10collective6detail29Sm90TmaWarpSpecializedAdapterINS1C_15DefaultEpilogueIaSI_SI_NS1B_6thread17LinearCombinationIaLi1EiiLNS1G_9ScaleType4KindE0ELNS_15FloatRoundStyleE2EaEENS1_15EpilogueDefaultEEEEEvvEEEEvNT_6ParamsE:
[----:B------:R-:W0:Y:S01]  /*0000*/  LDC R1, c[0x0][0x28] ;  /* 0x00000a00ff017b82 */ /* 0x000e220000000800 */
[----:B------:R-:W1:Y:S01]  /*0010*/  S2R R18, SR_TID.X ;  /* 0x0000000000127919 */ /* 0x000e620000002100 */
[----:B------:R-:W-:Y:S01]  /*0020*/  ELECT P0, URZ, PT ;  /* 0x00000000003f782f */ /* 0x000fe20003800000 */
[----:B------:R-:W-:Y:S01]  /*0030*/  BSSY B0, `(.L_x_0) ;  /* 0x000000f000007945 */ /* 0x000fe20003800000 */
[--C-:B-1----:R-:W-:Y:S02]  /*0040*/  SHF.R.U32.HI R0, RZ, 0x5, R18.reuse ;  /* 0x00000005ff007819 */ /* 0x102fe40000011612 */
[----:B------:R-:W-:-:S03]  /*0050*/  SHF.R.U32.HI R2, RZ, 0x7, R18 ;  /* 0x00000007ff027819 */ /* 0x000fc60000011612 */
[----:B------:R-:W1:Y:S04]  /*0060*/  SHFL.IDX PT, R5, R0, RZ, 0x1f ;  /* 0x00001fff00057589 */ /* 0x000e6800000e0000 */
[----:B------:R2:W3:Y:S01]  /*0070*/  SHFL.IDX PT, R8, R2, RZ, 0x1f ;  /* 0x00001fff02087589 */ /* 0x0004e200000e0000 */
[----:B-1----:R-:W-:-:S13]  /*0080*/  ISETP.NE.OR P0, PT, R5, RZ, !P0 ;  /* 0x000000ff0500720c */ /* 0x002fda0004705670 */
[----:B0-23--:R-:W-:Y:S05]  /*0090*/  @P0 BRA `(.L_x_1) ;  /* 0x0000000000200947 */ /* 0x00dfea0003800000 */
[----:B------:R-:W-:Y:S02]  /*00a0*/  ULDC.64 UR4, c[0x0][0x198] ;  /* 0x0000660000047ab9 */ /* 0x000fe40000000a00 */
[----:B------:R-:W-:Y:S02]  /*00b0*/  UIADD3 UR6, UP0, UR4, 0xf0, URZ ;  /* 0x000000f004067890 */ /* 0x000fe4000ff1e03f */
[----:B------:R-:W-:Y:S02]  /*00c0*/  UIADD3 UR4, UP1, UR4, 0x1f0, URZ ;  /* 0x000001f004047890 */ /* 0x000fe4000ff3e03f */
[----:B------:R-:W-:Y:S02]  /*00d0*/  UIADD3.X UR7, URZ, UR5, URZ, UP0, !UPT ;  /* 0x000000053f077290 */ /* 0x000fe400087fe43f */
[----:B------:R-:W-:-:S07]  /*00e0*/  UIADD3.X UR5, URZ, UR5, URZ, UP1, !UPT ;  /* 0x000000053f057290 */ /* 0x000fce0008ffe43f */
[----:B------:R0:W-:Y:S02]  /*00f0*/  UTMACCTL.PF [UR6] ;  /* 0x00000000060079b9 */ /* 0x0001e40008040000 */
[----:B------:R0:W-:Y:S02]  /*0100*/  UTMACCTL.PF [UR4] ;  /* 0x00000000040079b9 */ /* 0x0001e40008040000 */
[----:B0-----:R-:W-:Y:S01]  /*0110*/  NOP ;  /* 0x0000000000007918 */ /* 0x001fe20000000000 */
.L_x_1:
[----:B------:R-:W-:Y:S05]  /*0120*/  BSYNC B0 ;  /* 0x0000000000007941 */ /* 0x000fea0003800000 */
.L_x_0:
[----:B------:R-:W0:Y:S02]  /*0130*/  SHFL.IDX PT, R2, R0, RZ, 0x1f ;  /* 0x00001fff00027589 */ /* 0x000e2400000e0000 */
[----:B0-----:R-:W-:-:S13]  /*0140*/  ISETP.NE.AND P0, PT, R2, RZ, PT ;  /* 0x000000ff0200720c */ /* 0x001fda0003f05270 */
[----:B------:R-:W-:Y:S05]  /*0150*/  @P0 BRA `(.L_x_2) ;  /* 0x0000000000600947 */ /* 0x000fea0003800000 */
[----:B------:R-:W0:Y:S01]  /*0160*/  S2UR UR8, SR_CgaCtaId ;  /* 0x00000000000879c3 */ /* 0x000e220000008800 */
[----:B------:R-:W-:Y:S01]  /*0170*/  UMOV UR4, 0x400 ;  /* 0x0000040000047882 */ /* 0x000fe20000000000 */
[----:B------:R-:W-:Y:S01]  /*0180*/  UMOV UR5, 0x1 ;  /* 0x0000000100057882 */ /* 0x000fe20000000000 */
[----:B------:R-:W-:Y:S01]  /*0190*/  UMOV UR6, 0x100 ;  /* 0x0000010000067882 */ /* 0x000fe20000000000 */
[----:B------:R-:W-:Y:S01]  /*01a0*/  ELECT P0, URZ, PT ;  /* 0x00000000003f782f */ /* 0x000fe20003800000 */
[----:B------:R-:W-:-:S04]  /*01b0*/  UIADD3 UR6, -UR6, 0x100000, URZ ;  /* 0x0010000006067890 */ /* 0x000fc8000fffe13f */
[----:B------:R-:W-:Y:S02]  /*01c0*/  USHF.L.U32 UR7, UR6, 0xb, URZ ;  /* 0x0000000b06077899 */ /* 0x000fe4000800063f */
[----:B------:R-:W-:Y:S02]  /*01d0*/  USHF.L.U32 UR6, UR6, 0x1, URZ ;  /* 0x0000000106067899 */ /* 0x000fe4000800063f */
[----:B0-----:R-:W-:Y:S02]  /*01e0*/  ULEA UR8, UR8, UR4, 0x18 ;  /* 0x0000000408087291 */ /* 0x001fe4000f8ec03f */
[----:B------:R-:W-:-:S04]  /*01f0*/  UIADD3 UR4, -UR5, 0x100000, URZ ;  /* 0x0010000005047890 */ /* 0x000fc8000fffe13f */
[----:B------:R-:W-:Y:S02]  /*0200*/  USHF.L.U32 UR5, UR4, 0xb, URZ ;  /* 0x0000000b04057899 */ /* 0x000fe4000800063f */
[----:B------:R-:W-:Y:S01]  /*0210*/  USHF.L.U32 UR4, UR4, 0x1, URZ ;  /* 0x0000000104047899 */ /* 0x000fe2000800063f */
[----:B------:R-:W0:Y:S11]  /*0220*/  FENCE.VIEW.ASYNC.S ;  /* 0x00000000000073c6 */ /* 0x000e360000000000 */
[----:B0-----:R0:W1:Y:S01]  /*0230*/  SYNCS.EXCH.64 URZ, [UR8], UR4 ;  /* 0x00000004083f75b2 */ /* 0x0010620008000100 */
[----:B------:R0:W2:Y:S01]  /*0240*/  SYNCS.EXCH.64 URZ, [UR8+0x28], UR6 ;  /* 0x00002806083f75b2 */ /* 0x0000a20008000100 */
[----:B------:R0:W3:Y:S01]  /*0250*/  SYNCS.EXCH.64 URZ, [UR8+0x8], UR4 ;  /* 0x00000804083f75b2 */ /* 0x0000e20008000100 */
[----:B------:R0:W4:Y:S01]  /*0260*/  SYNCS.EXCH.64 URZ, [UR8+0x30], UR6 ;  /* 0x00003006083f75b2 */ /* 0x0001220008000100 */
[----:B------:R0:W0:Y:S01]  /*0270*/  SYNCS.EXCH.64 URZ, [UR8+0x10], UR4 ;  /* 0x00001004083f75b2 */ /* 0x0000220008000100 */
[----:B------:R0:W0:Y:S01]  /*0280*/  SYNCS.EXCH.64 URZ, [UR8+0x38], UR6 ;  /* 0x00003806083f75b2 */ /* 0x0000220008000100 */
[----:B------:R0:W0:Y:S01]  /*0290*/  SYNCS.EXCH.64 URZ, [UR8+0x18], UR4 ;  /* 0x00001804083f75b2 */ /* 0x0000220008000100 */
[----:B------:R0:W0:Y:S01]  /*02a0*/  SYNCS.EXCH.64 URZ, [UR8+0x40], UR6 ;  /* 0x00004006083f75b2 */ /* 0x0000220008000100 */
[----:B------:R0:W0:Y:S01]  /*02b0*/  SYNCS.EXCH.64 URZ, [UR8+0x20], UR4 ;  /* 0x00002004083f75b2 */ /* 0x0000220008000100 */
[----:B------:R0:W0:Y:S01]  /*02c0*/  SYNCS.EXCH.64 URZ, [UR8+0x48], UR6 ;  /* 0x00004806083f75b2 */ /* 0x0000220008000100 */
[----:B------:R-:W-:Y:S01]  /*02d0*/  NOP ;  /* 0x0000000000007918 */ /* 0x000fe20000000000 */
.L_x_2:
[----:B------:R-:W5:Y:S01]  /*02e0*/  SHFL.IDX PT, R0, R0, RZ, 0x1f ;  /* 0x00001fff00007589 */ /* 0x000f6200000e0000 */
[----:B------:R-:W-:Y:S01]  /*02f0*/  ELECT P0, URZ, PT ;  /* 0x00000000003f782f */ /* 0x000fe20003800000 */
[----:B------:R-:W1:Y:S01]  /*0300*/  LDC R2, c[0x0][0x65c] ;  /* 0x00019700ff027b82 */ /* 0x000e620000000800 */
[----:B------:R-:W-:Y:S01]  /*0310*/  SHF.R.S32.HI R6, RZ, 0x1f, R5 ;  /* 0x0000001fff067819 */ /* 0x000fe20000011405 */
[----:B------:R-:W2:Y:S01]  /*0320*/  S2R R3, SR_CTAID.Y ;  /* 0x0000000000037919 */ /* 0x000ea20000002600 */
[----:B0-----:R-:W-:Y:S01]  /*0330*/  UMOV UR4, 0x20 ;  /* 0x0000002000047882 */ /* 0x001fe20000000000 */
[----:B------:R-:W-:Y:S01]  /*0340*/  ISETP.NE.AND P2, PT, R8, RZ, PT ;  /* 0x000000ff0800720c */ /* 0x000fe20003f45270 */
[----:B------:R-:W-:Y:S01]  /*0350*/  NOP ;  /* 0x0000000000007918 */ /* 0x000fe20000000000 */
[----:B------:R-:W0:Y:S01]  /*0360*/  S2R R4, SR_CTAID.X ;  /* 0x0000000000047919 */ /* 0x000e220000002500 */
[----:B------:R-:W-:Y:S01]  /*0370*/  LEA.HI R6, R6, R5, RZ, 0x2 ;  /* 0x0000000506067211 */ /* 0x000fe200078f10ff */
[----:B------:R-:W-:Y:S01]  /*0380*/  NOP ;  /* 0x0000000000007918 */ /* 0x000fe20000000000 */
[----:B-----5:R-:W-:-:S02]  /*0390*/  ISETP.NE.OR P0, PT, R0, RZ, !P0 ;  /* 0x000000ff0000720c */ /* 0x020fc40004705670 */
[----:B-1----:R-:W-:-:S04]  /*03a0*/  ISETP.NE.AND P3, PT, R2, 0x1, PT ;  /* 0x000000010200780c */ /* 0x002fc80003f65270 */
[----:B------:R-:W-:Y:S02]  /*03b0*/  P2R R0, PR, RZ, 0x8 ;  /* 0x00000008ff007803 */ /* 0x000fe40000000000 */
[----:B------:R-:W-:-:S05]  /*03c0*/  LOP3.LUT R0, R6, 0xfffffffc, RZ, 0xc0, !PT ;  /* 0xfffffffc06007812 */ /* 0x000fca00078ec0ff */
[----:B------:R-:W-:Y:S01]  /*03d0*/  VOTEU.ALL UP0, P0 ;  /* 0x00000000003f7886 */ /* 0x000fe20000000000 */
[----:B------:R-:W-:Y:S01]  /*03e0*/  IMAD.IADD R0, R5, 0x1, -R0 ;  /* 0x0000000105007824 */ /* 0x000fe200078e0a00 */
[----:B------:R-:W0:Y:S01]  /*03f0*/  @P3 LDC R17, c[0x0][0x10] ;  /* 0x00000400ff113b82 */ /* 0x000e220000000800 */
[----:B------:R-:W-:Y:S01]  /*0400*/  VOTEU.ALL UP1, P0 ;  /* 0x00000000003f7886 */ /* 0x000fe20000020000 */
[----:B--2---:R-:W-:Y:S01]  /*0410*/  @P3 IMAD.MOV.U32 R6, RZ, RZ, R3 ;  /* 0x000000ffff063224 */ /* 0x004fe200078e0003 */
[----:B------:R-:W-:Y:S01]  /*0420*/  @!UP0 UMOV UR6, 0x400 ;  /* 0x0000040000068882 */ /* 0x000fe20000000000 */
[----:B------:R-:W-:-:S04]  /*0430*/  @!UP0 UIADD3 UR4, -UR4, 0x100000, URZ ;  /* 0x0010000004048890 */ /* 0x000fc8000fffe13f */
[----:B------:R-:W-:Y:S02]  /*0440*/  @!UP0 USHF.L.U32 UR5, UR4, 0xb, URZ ;  /* 0x0000000b04058899 */ /* 0x000fe4000800063f */
[----:B------:R-:W-:Y:S01]  /*0450*/  @!UP0 USHF.L.U32 UR4, UR4, 0x1, URZ ;  /* 0x0000000104048899 */ /* 0x000fe2000800063f */
[----:B------:R-:W-:Y:S02]  /*0460*/  @P3 IMAD.MOV.U32 R7, RZ, RZ, RZ ;  /* 0x000000ffff073224 */ /* 0x000fe400078e00ff */
[----:B------:R-:W-:Y:S01]  /*0470*/  IMAD.MOV.U32 R5, RZ, RZ, RZ ;  /* 0x000000ffff057224 */ /* 0x000fe200078e00ff */
[----:B------:R-:W1:Y:S01]  /*0480*/  @!UP0 S2UR UR7, SR_CgaCtaId ;  /* 0x00000000000789c3 */ /* 0x000e620000008800 */
[----:B------:R-:W-:-:S07]  /*0490*/  @P3 IMAD.MOV.U32 R11, RZ, RZ, RZ ;  /* 0x000000ffff0b3224 */ /* 0x000fce00078e00ff */
[----:B------:R-:W2:Y:S01]  /*04a0*/  @!P3 LDC R9, c[0x0][0xc] ;  /* 0x00000300ff09bb82 */ /* 0x000ea20000000800 */
[----:B0-----:R-:W-:-:S04]  /*04b0*/  @P3 IMAD.WIDE.U32 R16, R4, R17, R6 ;  /* 0x0000001104103225 */ /* 0x001fc800078e0006 */
[----:B------:R-:W-:Y:S01]  /*04c0*/  @P3 IMAD.IADD R17, R17, 0x1, R11 ;  /* 0x0000000111113824 */ /* 0x000fe200078e020b */
[----:B-1----:R-:W-:Y:S01]  /*04d0*/  @!UP0 ULEA UR6, UR7, UR6, 0x18 ;  /* 0x0000000607068291 */ /* 0x002fe2000f8ec03f */
[----:B------:R-:W-:Y:S01]  /*04e0*/  VOTEU.ALL UP0, P0 ;  /* 0x00000000003f7886 */ /* 0x000fe20000000000 */
[----:B------:R-:W-:-:S04]  /*04f0*/  ISETP.NE.AND P0, PT, R0, 0x3, PT ;  /* 0x000000030000780c */ /* 0x000fc80003f05270 */
[----:B------:R-:W-:Y:S01]  /*0500*/  ISETP.EQ.OR P0, PT, R0, RZ, !P0 ;  /* 0x000000ff0000720c */ /* 0x000fe20004702670 */
[----:B--2---:R-:W-:-:S03]  /*0510*/  @!P3 IMAD.WIDE.U32 R6, R9, R3, R4 ;  /* 0x000000030906b225 */ /* 0x004fc600078e0004 */
[C---:B------:R-:W-:Y:S01]  /*0520*/  ISETP.EQ.AND P0, PT, R8.reuse, RZ, P0 ;  /* 0x000000ff0800720c */ /* 0x040fe20000702270 */
[----:B------:R-:W-:Y:S01]  /*0530*/  VIADD R8, R8, 0xffffffff ;  /* 0xffffffff08087836 */ /* 0x000fe20000000000 */
[----:B------:R-:W0:Y:S02]  /*0540*/  FENCE.VIEW.ASYNC.S ;  /* 0x00000000000073c6 */ /* 0x000e240000000000 */
[----:B0-----:R0:W3:Y:S01]  /*0550*/  @!UP0 SYNCS.EXCH.64 URZ, [UR6+0x60], UR4 ;  /* 0x00006004063f85b2 */ /* 0x0010e20008000100 */
[----:B------:R-:W-:Y:S01]  /*0560*/  @!P3 IMAD.MOV.U32 R16, RZ, RZ, R6 ;  /* 0x000000ffff10b224 */ /* 0x000fe200078e0006 */
[----:B------:R-:W-:Y:S01]  /*0570*/  SEL R19, RZ, 0x1, !P0 ;  /* 0x00000001ff137807 */ /* 0x000fe20004000000 */
[----:B------:R-:W-:Y:S01]  /*0580*/  @!P3 IMAD.MOV.U32 R17, RZ, RZ, R7 ;  /* 0x000000ffff11b224 */ /* 0x000fe200078e0007 */
[----:B------:R-:W-:-:S04]  /*0590*/  ISETP.GE.U32.AND P1, PT, R8, 0x2, PT ;  /* 0x000000020800780c */ /* 0x000fc80003f26070 */
[----:B------:R-:W-:Y:S01]  /*05a0*/  SEL R19, R19, 0x2, P1 ;  /* 0x0000000213137807 */ /* 0x000fe20000800000 */
[----:B------:R0:W3:Y:S01]  /*05b0*/  @!UP1 SYNCS.EXCH.64 URZ, [UR6+0x68], UR4 ;  /* 0x00006804063f95b2 */ /* 0x0000e20008000100 */
[----:B------:R-:W-:Y:S01]  /*05c0*/  NOP ;  /* 0x0000000000007918 */ /* 0x000fe20000000000 */
[----:B---34-:R-:W-:Y:S06]  /*05d0*/  BAR.SYNC.DEFER_BLOCKING 0x0 ;  /* 0x0000000000007b1d */ /* 0x018fec0000010000 */
[----:B------:R-:W-:Y:S05]  /*05e0*/  @!P2 BRA `(.L_x_3) ;  /* 0x000000840024a947 */ /* 0x000fea0003800000 */
[----:B------:R-:W-:-:S13]  /*05f0*/  ISETP.GT.U32.AND P0, PT, R8, 0x1, PT ;  /* 0x000000010800780c */ /* 0x000fda0003f04070 */
[----:B0-----:R-:W-:Y:S05]  /*0600*/  @P0 EXIT ;  /* 0x000000000000094d */ /* 0x001fea0003800000 */
[----:B------:R-:W-:Y:S01]  /*0610*/  ULDC.64 UR4, c[0x0][0x650] ;  /* 0x0001940000047ab9 */ /* 0x000fe20000000a00 */
[----:B------:R-:W-:Y:S01]  /*0620*/  PRMT R0, RZ, 0x7610, R0 ;  /* 0x00007610ff007816 */ /* 0x000fe20000000000 */
[----:B------:R-:W-:Y:S01]  /*0630*/  IMAD.MOV.U32 R152, RZ, RZ, -0x1 ;  /* 0xffffffffff987424 */ /* 0x000fe200078e00ff */
[----:B------:R-:W-:Y:S01]  /*0640*/  ISETP.GE.U32.AND P0, PT, R16, UR4, PT ;  /* 0x0000000410007c0c */ /* 0x000fe2000bf06070 */
[----:B------:R-:W-:Y:S02]  /*0650*/  IMAD.MOV.U32 R23, RZ, RZ, -0x1 ;  /* 0xffffffffff177424 */ /* 0x000fe400078e00ff */
[----:B------:R-:W-:Y:S01]  /*0660*/  IMAD.MOV.U32 R22, RZ, RZ, -0x1 ;  /* 0xffffffffff167424 */ /* 0x000fe200078e00ff */
[----:B------:R-:W-:-:S13]  /*0670*/  ISETP.GE.U32.AND.EX P0, PT, R17, UR5, PT, P0 ;  /* 0x0000000511007c0c */ /* 0x000fda000bf06100 */
[----:B------:R-:W-:Y:S05]  /*0680*/  @P0 BRA `(.L_x_4) ;  /* 0x0000000400580947 */ /* 0x000fea0003800000 */
[----:B------:R-:W0:Y:S01]  /*0690*/  LDC.64 R14, c[0x0][0x628] ;  /* 0x00018a00ff0e7b82 */ /* 0x000e220000000a00 */
[----:B------:R-:W-:Y:S02]  /*06a0*/  IMAD.MOV.U32 R6, RZ, RZ, R16 ;  /* 0x000000ffff067224 */ /* 0x000fe400078e0010 */
[----:B------:R-:W-:-:S05]  /*06b0*/  IMAD.MOV.U32 R7, RZ, RZ, R17 ;  /* 0x000000ffff077224 */ /* 0x000fca00078e0011 */
[----:B------:R-:W1:Y:S08]  /*06c0*/  LDC R0, c[0x0][0x630] ;  /* 0x00018c00ff007b82 */ /* 0x000e700000000800 */
[----:B------:R-:W2:Y:S01]  /*06d0*/  LDC.64 R20, c[0x0][0x620] ;  /* 0x00018800ff147b82 */ /* 0x000ea20000000a00 */
[----:B0-----:R-:W-:-:S04]  /*06e0*/  ISETP.NE.U32.AND P0, PT, R14, RZ, PT ;  /* 0x000000ff0e00720c */ /* 0x001fc80003f05070 */
[----:B------:R-:W-:-:S13]  /*06f0*/  ISETP.NE.AND.EX P0, PT, R15, RZ, PT, P0 ;  /* 0x000000ff0f00720c */ /* 0x000fda0003f05300 */
[----:B-12---:R-:W-:Y:S05]  /*0700*/  @!P0 BRA `(.L_x_5) ;  /* 0x0000000000288947 */ /* 0x006fea0003800000 */
[----:B------:R-:W0:Y:S02]  /*0710*/  LDC R11, c[0x0][0x634] ;  /* 0x00018d00ff0b7b82 */ /* 0x000e240000000800 */
[----:B0-----:R-:W-:-:S05]  /*0720*/  IADD3 R11, P0, R16, R11, RZ ;  /* 0x0000000b100b7210 */ /* 0x001fca0007f1e0ff */
[----:B------:R-:W-:-:S04]  /*0730*/  IMAD.X R13, RZ, RZ, R17, P0 ;  /* 0x000000ffff0d7224 */ /* 0x000fc800000e0611 */
[----:B------:R-:W-:-:S04]  /*0740*/  IMAD.WIDE.U32 R6, R13, R14, RZ ;  /* 0x0000000e0d067225 */ /* 0x000fc800078e00ff */
[----:B------:R-:W-:-:S04]  /*0750*/  IMAD.WIDE.U32 R8, P0, R11, R15, R6 ;  /* 0x0000000f0b087225 */ /* 0x000fc80007800006 */
[----:B------:R-:W-:-:S04]  /*0760*/  IMAD.WIDE.U32 R6, R11, R14, RZ ;  /* 0x0000000e0b067225 */ /* 0x000fc800078e00ff */
[----:B------:R-:W-:Y:S01]  /*0770*/  IMAD.X R11, RZ, RZ, RZ, P0 ;  /* 0x000000ffff0b7224 */ /* 0x000fe200000e06ff */
[----:B------:R-:W-:Y:S01]  /*0780*/  IADD3 RZ, P0, R7, R8, RZ ;  /* 0x0000000807ff7210 */ /* 0x000fe20007f1e0ff */
[----:B------:R-:W-:-:S04]  /*0790*/  IMAD.MOV.U32 R10, RZ, RZ, R9 ;  /* 0x000000ffff0a7224 */ /* 0x000fc800078e0009 */
[----:B------:R-:W-:-:S08]  /*07a0*/  IMAD.WIDE.U32.X R6, R13, R15, R10, P0 ;  /* 0x0000000f0d067225 */ /* 0x000fd000000e040a */
.L_x_5:
[-CC-:B------:R-:W-:Y:S01]  /*07b0*/  SHF.R.U64 R25, R6, R0.reuse, R7.reuse ;  /* 0x0000000006197219 */ /* 0x180fe20000001207 */
[----:B------:R-:W0:Y:S01]  /*07c0*/  LDC R10, c[0x0][0x618] ;  /* 0x00018600ff0a7b82 */ /* 0x000e220000000800 */
[----:B------:R-:W-:Y:S01]  /*07d0*/  SHF.R.U32.HI R5, RZ, R0, R7 ;  /* 0x00000000ff057219 */ /* 0x000fe20000011607 */
[----:B------:R-:W-:Y:S01]  /*07e0*/  ULDC UR4, c[0x0][0x150] ;  /* 0x0000540000047ab9 */ /* 0x000fe20000000800 */
[----:B------:R-:W-:Y:S02]  /*07f0*/  IADD3 R9, P0, RZ, -R25, RZ ;  /* 0x80000019ff097210 */ /* 0x000fe40007f1e0ff */
[----:B------:R-:W-:-:S03]  /*0800*/  I2FP.F32.U32 R0, R4 ;  /* 0x0000000400007245 */ /* 0x000fc60000201000 */
[----:B------:R-:W1:Y:S01]  /*0810*/  LDC.64 R26, c[0x0][0x640] ;  /* 0x00019000ff1a7b82 */ /* 0x000e620000000a00 */
[----:B------:R-:W-:Y:S02]  /*0820*/  IMAD.X R11, RZ, RZ, ~R5, P0 ;  /* 0x000000ffff0b7224 */ /* 0x000fe400000e0e05 */
[----:B------:R-:W-:Y:S01]  /*0830*/  FMUL R0, R0, UR4 ;  /* 0x0000000400007c20 */ /* 0x000fe20008400000 */
[----:B------:R-:W-:Y:S01]  /*0840*/  IMAD.WIDE.U32 R6, R9, R20, R16 ;  /* 0x0000001409067225 */ /* 0x000fe200078e0010 */
[----:B------:R-:W-:-:S03]  /*0850*/  ULDC UR4, c[0x0][0x154] ;  /* 0x0000550000047ab9 */ /* 0x000fc60000000800 */
[----:B------:R-:W-:Y:S01]  /*0860*/  IMAD R8, R11, R20, RZ ;  /* 0x000000140b087224 */ /* 0x000fe200078e02ff */
[----:B------:R-:W2:Y:S01]  /*0870*/  LDC R5, c[0x0][0x144] ;  /* 0x00005100ff057b82 */ /* 0x000ea20000000800 */
[----:B------:R-:W3:Y:S02]  /*0880*/  F2I.U32.TRUNC.NTZ R0, R0 ;  /* 0x0000000000007305 */ /* 0x000ee4000020f000 */
[----:B------:R-:W-:-:S04]  /*0890*/  IMAD R9, R9, R21, R8 ;  /* 0x0000001509097224 */ /* 0x000fc800078e0208 */
[----:B------:R-:W-:Y:S01]  /*08a0*/  IMAD.IADD R7, R7, 0x1, R9 ;  /* 0x0000000107077824 */ /* 0x000fe200078e0209 */
[----:B------:R-:W4:Y:S01]  /*08b0*/  LDC R12, c[0x0][0x608] ;  /* 0x00018200ff0c7b82 */ /* 0x000f220000000800 */
[----:B------:R-:W-:-:S03]  /*08c0*/  IMAD.MOV.U32 R9, RZ, RZ, -0x1 ;  /* 0xffffffffff097424 */ /* 0x000fc600078e00ff */
[-CC-:B0-----:R-:W-:Y:S02]  /*08d0*/  SHF.R.U64 R20, R6, R10.reuse, R7.reuse ;  /* 0x0000000a06147219 */ /* 0x181fe40000001207 */
[----:B------:R-:W-:Y:S02]  /*08e0*/  I2FP.F32.U32 R6, R3 ;  /* 0x0000000300067245 */ /* 0x000fe40000201000 */
[----:B------:R-:W0:Y:S01]  /*08f0*/  LDC R24, c[0x0][0x658] ;  /* 0x00019600ff187b82 */ /* 0x000e220000000800 */
[----:B-1----:R-:W-:Y:S01]  /*0900*/  ISETP.NE.U32.AND P0, PT, R26, RZ, PT ;  /* 0x000000ff1a00720c */ /* 0x002fe20003f05070 */
[----:B---3--:R-:W-:Y:S01]  /*0910*/  IMAD.MOV R8, RZ, RZ, -R0 ;  /* 0x000000ffff087224 */ /* 0x008fe200078e0a00 */
[----:B------:R-:W-:Y:S01]  /*0920*/  SHF.R.U32.HI R7, RZ, R10, R7 ;  /* 0x0000000aff077219 */ /* 0x000fe20000011607 */
[----:B------:R-:W-:Y:S01]  /*0930*/  FMUL R6, R6, UR4 ;  /* 0x0000000406067c20 */ /* 0x000fe20008400000 */
[----:B------:R-:W-:-:S03]  /*0940*/  ISETP.NE.AND.EX P0, PT, R27, RZ, PT, P0 ;  /* 0x000000ff1b00720c */ /* 0x000fc60003f05300 */
[----:B------:R-:W1:Y:S01]  /*0950*/  LDC R14, c[0x0][0x148] ;  /* 0x00005200ff0e7b82 */ /* 0x000e620000000800 */
[----:B--2---:R-:W-:-:S07]  /*0960*/  IMAD R0, R5, R8, R4 ;  /* 0x0000000805007224 */ /* 0x004fce00078e0204 */
[----:B------:R-:W2:Y:S01]  /*0970*/  LDC R22, c[0x0][0x600] ;  /* 0x00018000ff167b82 */ /* 0x000ea20000000800 */
[-CC-:B----4-:R-:W-:Y:S02]  /*0980*/  SHF.R.U64 R28, R20, R12.reuse, R7.reuse ;  /* 0x0000000c141c7219 */ /* 0x190fe40000001207 */
[----:B------:R-:W-:Y:S01]  /*0990*/  SHF.R.U32.HI R5, RZ, R12, R7 ;  /* 0x0000000cff057219 */ /* 0x000fe20000011607 */
[----:B------:R-:W-:Y:S01]  /*09a0*/  IMAD.MOV.U32 R7, RZ, RZ, 0x1 ;  /* 0x00000001ff077424 */ /* 0x000fe200078e00ff */
[----:B------:R3:W4:Y:S03]  /*09b0*/  F2I.U32.TRUNC.NTZ R12, R6 ;  /* 0x00000006000c7305 */ /* 0x000726000020f000 */
[----:B------:R-:W1:Y:S01]  /*09c0*/  LDC R15, c[0x0][0x648] ;  /* 0x00019200ff0f7b82 */ /* 0x000e620000000800 */
[-C--:B0-----:R-:W-:Y:S02]  /*09d0*/  SHF.L.U32 R4, R9, R24.reuse, RZ ;  /* 0x0000001809047219 */ /* 0x081fe400000006ff */
[----:B------:R-:W-:-:S02]  /*09e0*/  SHF.R.U64 R30, R28, R24, R5 ;  /* 0x000000181c1e7219 */ /* 0x000fc40000001205 */
[----:B------:R-:W-:Y:S02]  /*09f0*/  LOP3.LUT R11, RZ, R4, RZ, 0x33, !PT ;  /* 0x00000004ff0b7212 */ /* 0x000fe400078e33ff */
[-C--:B------:R-:W-:Y:S01]  /*0a00*/  SHF.R.U32.HI R5, RZ, R24.reuse, R5 ;  /* 0x00000018ff057219 */ /* 0x080fe20000011605 */
[----:B------:R-:W0:Y:S01]  /*0a10*/  LDC R21, c[0x0][0x638] ;  /* 0x00018e00ff157b82 */ /* 0x000e220000000800 */
[----:B------:R-:W-:Y:S01]  /*0a20*/  SHF.L.U32 R10, R7, R24, RZ ;  /* 0x00000018070a7219 */ /* 0x000fe200000006ff */
[----:B------:R-:W-:-:S06]  /*0a30*/  IMAD.MOV.U32 R4, RZ, RZ, R30 ;  /* 0x000000ffff047224 */ /* 0x000fcc00078e001e */
[----:B------:R-:W0:Y:S01]  /*0a40*/  LDC R152, c[0x0][0x610] ;  /* 0x00018400ff987b82 */ /* 0x000e220000000800 */
[----:B---34-:R-:W-:Y:S05]  /*0a50*/  @!P0 BRA `(.L_x_6) ;  /* 0x0000000000288947 */ /* 0x018fea0003800000 */
[----:B------:R-:W3:Y:S02]  /*0a60*/  LDC R9, c[0x0][0x64c] ;  /* 0x00019300ff097b82 */ /* 0x000ee40000000800 */
[----:B---3--:R-:W-:-:S05]  /*0a70*/  IADD3 R9, P0, R30, R9, RZ ;  /* 0x000000091e097210 */ /* 0x008fca0007f1e0ff */
        /* <DEDUP_REMOVED lines=8> */
.L_x_6:
[----:B-1----:R-:W-:Y:S01]  /*0b00*/  SHF.R.U64 R4, R4, R15, R5 ;  /* 0x0000000f04047219 */ /* 0x002fe20000001205 */
[----:B--2---:R-:W-:Y:S01]  /*0b10*/  VIADD R5, R22, 0xffffffff ;  /* 0xffffffff16057836 */ /* 0x004fe20000000000 */
[----:B------:R-:W-:Y:S01]  /*0b20*/  LOP3.LUT R11, R28, R11, RZ, 0xc0, !PT ;  /* 0x0000000b1c0b7212 */ /* 0x000fe200078ec0ff */
[----:B------:R-:W-:Y:S02]  /*0b30*/  IMAD.MOV R12, RZ, RZ, -R12 ;  /* 0x000000ffff0c7224 */ /* 0x000fe400078e0a0c */
[----:B------:R-:W-:Y:S01]  /*0b40*/  IMAD.MOV R6, RZ, RZ, -R4 ;  /* 0x000000ffff067224 */ /* 0x000fe200078e0a04 */
[----:B------:R-:W-:Y:S01]  /*0b50*/  LOP3.LUT R5, R20, R5, RZ, 0xc0, !PT ;  /* 0x0000000514057212 */ /* 0x000fe200078ec0ff */
[----:B------:R-:W-:Y:S02]  /*0b60*/  @P3 IMAD R0, R14, R12, R3 ;  /* 0x0000000c0e003224 */ /* 0x000fe400078e0203 */
[----:B------:R-:W-:Y:S02]  /*0b70*/  IMAD R11, R10, R4, R11 ;  /* 0x000000040a0b7224 */ /* 0x000fe400078e020b */
[----:B0-----:R-:W-:-:S02]  /*0b80*/  IMAD R3, R6, R21, R30 ;  /* 0x0000001506037224 */ /* 0x001fc400078e021e */
[----:B------:R-:W-:Y:S02]  /*0b90*/  IMAD R152, R11, R152, R0 ;  /* 0x000000980b987224 */ /* 0x000fe400078e0200 */
[----:B------:R-:W-:Y:S02]  /*0ba0*/  IMAD R3, R3, R22, R5 ;  /* 0x0000001603037224 */ /* 0x000fe400078e0205 */
[----:B------:R-:W-:Y:S02]  /*0bb0*/  IMAD.MOV.U32 R0, RZ, RZ, 0x1 ;  /* 0x00000001ff007424 */ /* 0x000fe400078e00ff */
[----:B------:R-:W-:Y:S01]  /*0bc0*/  IMAD.MOV.U32 R22, RZ, RZ, R25 ;  /* 0x000000ffff167224 */ /* 0x000fe200078e0019 */
[----:B------:R-:W-:Y:S02]  /*0bd0*/  SEL R23, R3, R152, !P3 ;  /* 0x0000009803177207 */ /* 0x000fe40005800000 */
[----:B------:R-:W-:-:S07]  /*0be0*/  SEL R152, R152, R3, !P3 ;  /* 0x0000000398987207 */ /* 0x000fce0005800000 */
.L_x_4:
[----:B------:R-:W-:-:S08]  /*0bf0*/  NOP ;  /* 0x0000000000007918 */ /* 0x000fd00000000000 */
[----:B------:R-:W0:Y:S02]  /*0c00*/  USETMAXREG.TRY_ALLOC.CTAPOOL UP0, 0xe8 ;  /* 0x000000e8000079c8 */ /* 0x000e240008000600 */
[----:B0-----:R-:W-:-:S13]  /*0c10*/  PLOP3.LUT P0, PT, PT, PT, UP0, 0x80, 0x0 ;  /* 0x000000000000781c */ /* 0x001fda0003f0f008 */
[----:B------:R-:W-:Y:S05]  /*0c20*/  @!P0 BRA `(.L_x_4) ;  /* 0xfffffffc00f08947 */ /* 0x000fea000383ffff */
[----:B------:R-:W-:Y:S01]  /*0c30*/  ULDC.64 UR4, c[0x0][0x598] ;  /* 0x0001660000047ab9 */ /* 0x000fe20000000a00 */
[----:B------:R-:W-:Y:S01]  /*0c40*/  ULDC.64 UR36, c[0x0][0x208] ;  /* 0x0000820000247ab9 */ /* 0x000fe20000000a00 */
[----:B------:R-:W-:-:S04]  /*0c50*/  ISETP.NE.U32.AND P0, PT, RZ, UR4, PT ;  /* 0x00000004ff007c0c */ /* 0x000fc8000bf05070 */
[----:B------:R-:W-:-:S13]  /*0c60*/  ISETP.NE.AND.EX P0, PT, RZ, UR5, PT, P0 ;  /* 0x00000005ff007c0c */ /* 0x000fda000bf05300 */
[----:B------:R-:W-:Y:S05]  /*0c70*/  @!P0 BRA `(.L_x_7) ;  /* 0x00000000001c8947 */ /* 0x000fea0003800000 */
[----:B------:R-:W0:Y:S02]  /*0c80*/  LDC.64 R4, c[0x0][0x598] ;  /* 0x00016600ff047b82 */ /* 0x000e240000000a00 */
[----:B0-----:R-:W2:Y:S02]  /*0c90*/  LDG.E.64 R4, desc[UR36][R4.64] ;  /* 0x0000002404047981 */ /* 0x001ea4000c1e1b00 */
[----:B--2---:R-:W-:-:S04]  /*0ca0*/  ISETP.NE.U32.AND P0, PT, R4, RZ, PT ;  /* 0x000000ff0400720c */ /* 0x004fc80003f05070 */
[----:B------:R-:W-:-:S13]  /*0cb0*/  ISETP.NE.AND.EX P0, PT, R5, RZ, PT, P0 ;  /* 0x000000ff0500720c */ /* 0x000fda0003f05300 */
[----:B------:R-:W-:Y:S05]  /*0cc0*/  @!P0 BRA `(.L_x_7) ;  /* 0x0000000000088947 */ /* 0x000fea0003800000 */
[----:B------:R0:W5:Y:S01]  /*0cd0*/  LD.E R153, desc[UR36][R4.64] ;  /* 0x0000002404997980 */ /* 0x000162000c101900 */
[----:B------:R-:W-:Y:S05]  /*0ce0*/  BRA `(.L_x_8) ;  /* 0x0000000000247947 */ /* 0x000fea0003800000 */
.L_x_7:
[----:B------:R-:W-:Y:S02]  /*0cf0*/  ULDC.64 UR4, c[0x0][0x588] ;  /* 0x0001620000047ab9 */ /* 0x000fe40000000a00 */
[----:B------:R-:W-:-:S04]  /*0d00*/  ISETP.NE.U32.AND P0, PT, RZ, UR4, PT ;  /* 0x00000004ff007c0c */ /* 0x000fc8000bf05070 */
[----:B------:R-:W-:-:S13]  /*0d10*/  ISETP.NE.AND.EX P0, PT, RZ, UR5, PT, P0 ;  /* 0x00000005ff007c0c */ /* 0x000fda000bf05300 */
[----:B------:R-:W-:Y:S05]  /*0d20*/  @!P0 BRA `(.L_x_9) ;  /* 0x00000000000c8947 */ /* 0x000fea0003800000 */
[----:B------:R-:W0:Y:S02]  /*0d30*/  LDC.64 R4, c[0x0][0x588] ;  /* 0x00016200ff047b82 */ /* 0x000e240000000a00 */
[----:B0-----:R1:W5:Y:S01]  /*0d40*/  LDG.E R153, desc[UR36][R4.64] ;  /* 0x0000002404997981 */ /* 0x001362000c1e1900 */
[----:B------:R-:W-:Y:S05]  /*0d50*/  BRA `(.L_x_8) ;  /* 0x0000000000087947 */ /* 0x000fea0003800000 */
.L_x_9:
[----:B------:R-:W-:Y:S02]  /*0d60*/  ULDC UR4, c[0x0][0x580] ;  /* 0x0001600000047ab9 */ /* 0x000fe40000000800 */
[----:B------:R-:W-:-:S07]  /*0d70*/  IMAD.U32 R153, RZ, RZ, UR4 ;  /* 0x00000004ff997e24 */ /* 0x000fce000f8e00ff */
.L_x_8:
[----:B------:R-:W-:Y:S02]  /*0d80*/  ULDC.64 UR4, c[0x0][0x5a0] ;  /* 0x0001680000047ab9 */ /* 0x000fe40000000a00 */
[----:B------:R-:W-:-:S04]  /*0d90*/  ISETP.NE.U32.AND P0, PT, RZ, UR4, PT ;  /* 0x00000004ff007c0c */ /* 0x000fc8000bf05070 */
[----:B------:R-:W-:-:S13]  /*0da0*/  ISETP.NE.AND.EX P0, PT, RZ, UR5, PT, P0 ;  /* 0x00000005ff007c0c */ /* 0x000fda000bf05300 */
[----:B------:R-:W-:Y:S05]  /*0db0*/  @!P0 BRA `(.L_x_10) ;  /* 0x00000000001c8947 */ /* 0x000fea0003800000 */
[----:B01----:R-:W0:Y:S02]  /*0dc0*/  LDC.64 R4, c[0x0][0x5a0] ;  /* 0x00016800ff047b82 */ /* 0x003e240000000a00 */
[----:B0-----:R-:W2:Y:S02]  /*0dd0*/  LDG.E.64 R4, desc[UR36][R4.64] ;  /* 0x0000002404047981 */ /* 0x001ea4000c1e1b00 */
[----:B--2---:R-:W-:-:S04]  /*0de0*/  ISETP.NE.U32.AND P0, PT, R4, RZ, PT ;  /* 0x000000ff0400720c */ /* 0x004fc80003f05070 */
[----:B------:R-:W-:-:S13]  /*0df0*/  ISETP.NE.AND.EX P0, PT, R5, RZ, PT, P0 ;  /* 0x000000ff0500720c */ /* 0x000fda0003f05300 */
[----:B------:R-:W-:Y:S05]  /*0e00*/  @!P0 BRA `(.L_x_10) ;  /* 0x0000000000088947 */ /* 0x000fea0003800000 */
[----:B------:R0:W5:Y:S01]  /*0e10*/  LD.E R154, desc[UR36][R4.64] ;  /* 0x00000024049a7980 */ /* 0x000162000c101900 */
[----:B------:R-:W-:Y:S05]  /*0e20*/  BRA `(.L_x_11) ;  /* 0x0000000000247947 */ /* 0x000fea0003800000 */
.L_x_10:
[----:B------:R-:W-:Y:S02]  /*0e30*/  ULDC.64 UR4, c[0x0][0x590] ;  /* 0x0001640000047ab9 */ /* 0x000fe40000000a00 */
[----:B------:R-:W-:-:S04]  /*0e40*/  ISETP.NE.U32.AND P0, PT, RZ, UR4, PT ;  /* 0x00000004ff007c0c */ /* 0x000fc8000bf05070 */
[----:B------:R-:W-:-:S13]  /*0e50*/  ISETP.NE.AND.EX P0, PT, RZ, UR5, PT, P0 ;  /* 0x00000005ff007c0c */ /* 0x000fda000bf05300 */
[----:B------:R-:W-:Y:S05]  /*0e60*/  @!P0 BRA `(.L_x_12) ;  /* 0x00000000000c8947 */ /* 0x000fea0003800000 */
[----:B------:R-:W2:Y:S02]  /*0e70*/  LDC.64 R154, c[0x0][0x590] ;  /* 0x00016400ff9a7b82 */ /* 0x000ea40000000a00 */
[----:B--2---:R2:W5:Y:S01]  /*0e80*/  LDG.E R154, desc[UR36][R154.64] ;  /* 0x000000249a9a7981 */ /* 0x004562000c1e1900 */
[----:B------:R-:W-:Y:S05]  /*0e90*/  BRA `(.L_x_11) ;  /* 0x0000000000087947 */ /* 0x000fea0003800000 */
.L_x_12:
[----:B------:R-:W-:Y:S02]  /*0ea0*/  ULDC UR4, c[0x0][0x584] ;  /* 0x0001610000047ab9 */ /* 0x000fe40000000800 */
[----:B------:R-:W-:-:S07]  /*0eb0*/  IMAD.U32 R154, RZ, RZ, UR4 ;  /* 0x00000004ff9a7e24 */ /* 0x000fce000f8e00ff */
.L_x_11:
[----:B------:R-:W-:-:S13]  /*0ec0*/  LOP3.LUT P0, RZ, R0, 0xff, RZ, 0xc0, !PT ;  /* 0x000000ff00ff7812 */ /* 0x000fda000780c0ff */
[----:B------:R-:W-:Y:S05]  /*0ed0*/  @!P0 EXIT ;  /* 0x000000000000894d */ /* 0x000fea0003800000 */
[----:B------:R-:W-:Y:S01]  /*0ee0*/  ULDC UR4, c[0x0][0x28c] ;  /* 0x0000a30000047ab9 */ /* 0x000fe20000000800 */
[----:B------:R-:W-:Y:S01]  /*0ef0*/  UMOV UR38, URZ ;  /* 0x0000003f00267c82 */ /* 0x000fe20008000000 */
[----:B------:R-:W-:Y:S01]  /*0f00*/  UIADD3 UR4, UR4, 0x7f, URZ ;  /* 0x0000007f04047890 */ /* 0x000fe2000fffe03f */
[----:B------:R-:W-:-:S03]  /*0f10*/  UMOV UR39, URZ ;  /* 0x0000003f00277c82 */ /* 0x000fc60008000000 */
[----:B------:R-:W-:-:S04]  /*0f20*/  USHF.R.S32.HI UR5, URZ, 0x1f, UR4 ;  /* 0x0000001f3f057899 */ /* 0x000fc80008011404 */
[----:B------:R-:W-:-:S04]  /*0f30*/  ULEA.HI UR5, UR5, UR4, URZ, 0x7 ;  /* 0x0000000405057291 */ /* 0x000fc8000f8f383f */
[----:B------:R-:W-:-:S12]  /*0f40*/  USHF.R.S32.HI UR40, URZ, 0x7, UR5 ;  /* 0x000000073f287899 */ /* 0x000fd80008011405 */
.L_x_290:
[----:B------:R-:W-:Y:S01]  /*0f50*/  LOP3.LUT R0, R18, 0x80, RZ, 0xc0, !PT ;  /* 0x0000008012007812 */ /* 0x000fe200078ec0ff */
[----:B------:R-:W3:Y:S01]  /*0f60*/  S2UR UR7, SR_CgaCtaId ;  /* 0x00000000000779c3 */ /* 0x000ee20000008800 */
[----:B------:R-:W-:Y:S02]  /*0f70*/  UMOV UR6, 0x400 ;  /* 0x0000040000067882 */ /* 0x000fe40000000000 */
[----:B------:R-:W-:-:S06]  /*0f80*/  SHF.R.U32.HI R0, RZ, 0x7, R0 ;  /* 0x00000007ff007819 */ /* 0x000fcc0000011600 */
[----:B----4-:R-:W4:Y:S01]  /*0f90*/  SHFL.IDX PT, R0, R0, RZ, 0x1f ;  /* 0x00001fff00007589 */ /* 0x010f2200000e0000 */
[----:B---3--:R-:W-:Y:S01]  /*0fa0*/  ULEA UR6, UR7, UR6, 0x18 ;  /* 0x0000000607067291 */ /* 0x008fe2000f8ec03f */
[----:B----4-:R-:W-:-:S13]  /*0fb0*/  R2UR UR4, R0 ;  /* 0x00000000000472ca */ /* 0x010fda00000e0000 */
[----:B------:R-:W-:-:S04]  /*0fc0*/  ULEA.HI UR5, UR4, UR4, URZ, 0x1 ;  /* 0x0000000404057291 */ /* 0x000fc8000f8f083f */
[----:B------:R-:W-:-:S04]  /*0fd0*/  ULOP3.LUT UR5, UR5, 0x7fffe, URZ, 0xc0, !UPT ;  /* 0x0007fffe05057892 */ /* 0x000fc8000f8ec03f */
[----:B------:R-:W-:-:S03]  /*0fe0*/  UIADD3 UR5, UR4, -UR5, URZ ;  /* 0x8000000504057290 */ /* 0x000fc6000fffe03f */
[----:B------:R-:W-:Y:S01]  /*0ff0*/  ULDC UR4, c[0x0][0x28c] ;  /* 0x0000a30000047ab9 */ /* 0x000fe20000000800 */
[----:B------:R-:W-:Y:S01]  /*1000*/  ULEA UR5, UR5, UR6, 0xd ;  /* 0x0000000605057291 */ /* 0x000fe2000f8e683f */
[----:B------:R-:W-:-:S03]  /*1010*/  ISETP.LT.AND P0, PT, RZ, UR4, PT ;  /* 0x00000004ff007c0c */ /* 0x000fc6000bf01270 */
[----:B------:R-:W-:-:S04]  /*1020*/  UIADD3 UR5, UR5, 0x100, URZ ;  /* 0x0000010005057890 */ /* 0x000fc8000fffe03f */
[----:B------:R-:W-:-:S04]  /*1030*/  USHF.R.U32.HI UR5, URZ, 0x4, UR5 ;  /* 0x000000043f057899 */ /* 0x000fc80008011605 */
[----:B------:R-:W-:-:S04]  /*1040*/  ULOP3.LUT UR5, UR5, 0x3fff, URZ, 0xc0, !UPT ;  /* 0x00003fff05057892 */ /* 0x000fc8000f8ec03f */
[----:B------:R-:W-:Y:S01]  /*1050*/  ULOP3.LUT UR41, UR5, 0x10000, URZ, 0xfc, !UPT ;  /* 0x0001000005297892 */ /* 0x000fe2000f8efc3f */
[----:B01----:R-:W-:Y:S11]  /*1060*/  @P0 BRA `(.L_x_13) ;  /* 0x0000000000400947 */ /* 0x003ff60003800000 */
[----:B------:R-:W-:Y:S01]  /*1070*/  MOV R0, 0x0 ;  /* 0x0000000000007802 */ /* 0x000fe20000000f00 */
[----:B------:R-:W-:Y:S01]  /*1080*/  ULDC.64 UR4, c[0x4][0x68] ;  /* 0x01001a0000047ab9 */ /* 0x000fe20000000a00 */
[----:B------:R-:W-:Y:S01]  /*1090*/  ULDC.64 UR6, c[0x4][0x8] ;  /* 0x0100020000067ab9 */ /* 0x000fe20000000a00 */
[----:B01----:R-:W-:Y:S01]  /*10a0*/  IMAD.U32 R4, RZ, RZ, UR4 ;  /* 0x00000004ff047e24 */ /* 0x003fe2000f8e00ff */
[----:B------:R0:W1:Y:S01]  /*10b0*/  LDC.64 R14, c[0x4][R0] ;  /* 0x01000000000e7b82 */ /* 0x0000620000000a00 */
[----:B------:R-:W-:Y:S01]  /*10c0*/  IMAD.U32 R5, RZ, RZ, UR5 ;  /* 0x00000005ff057e24 */ /* 0x000fe2000f8e00ff */
[----:B------:R-:W-:Y:S01]  /*10d0*/  ULDC.64 UR4, c[0x4][0x70] ;  /* 0x01001c0000047ab9 */ /* 0x000fe20000000a00 */
[----:B------:R-:W-:Y:S02]  /*10e0*/  IMAD.U32 R10, RZ, RZ, UR6 ;  /* 0x00000006ff0a7e24 */ /* 0x000fe4000f8e00ff */
[----:B------:R-:W-:Y:S02]  /*10f0*/  IMAD.U32 R6, RZ, RZ, UR4 ;  /* 0x00000004ff067e24 */ /* 0x000fe4000f8e00ff */
[----:B------:R-:W-:-:S02]  /*1100*/  IMAD.U32 R7, RZ, RZ, UR5 ;  /* 0x00000005ff077e24 */ /* 0x000fc4000f8e00ff */
[----:B------:R-:W-:Y:S02]  /*1110*/  IMAD.U32 R11, RZ, RZ, UR7 ;  /* 0x00000007ff0b7e24 */ /* 0x000fe4000f8e00ff */
[----:B------:R-:W-:Y:S02]  /*1120*/  IMAD.MOV.U32 R8, RZ, RZ, 0x1e1 ;  /* 0x000001e1ff087424 */ /* 0x000fe400078e00ff */
[----:B------:R-:W-:Y:S02]  /*1130*/  IMAD.MOV.U32 R12, RZ, RZ, 0x1 ;  /* 0x00000001ff0c7424 */ /* 0x000fe400078e00ff */
[----:B0-----:R-:W-:-:S07]  /*1140*/  IMAD.MOV.U32 R13, RZ, RZ, RZ ;  /* 0x000000ffff0d7224 */ /* 0x001fce00078e00ff */
[----:B------:R-:W-:-:S07]  /*1150*/  LEPC R20, `(.L_x_13) ;  /* 0x000000001014794e */ /* 0x000fce0000000000 */
[----:B-12--5:R-:W-:Y:S05]  /*1160*/  CALL.ABS.NOINC R14 ;  /* 0x000000000e007343 */ /* 0x026fea0003c00000 */
.L_x_13:
[----:B------:R-:W-:-:S04]  /*1170*/  LOP3.LUT R0, R19, 0x1, RZ, 0xfc, !PT ;  /* 0x0000000113007812 */ /* 0x000fc800078efcff */
[----:B------:R-:W-:-:S13]  /*1180*/  ISETP.NE.AND P0, PT, R0, 0x3, PT ;  /* 0x000000030000780c */ /* 0x000fda0003f05270 */
[----:B------:R-:W-:Y:S05]  /*1190*/  @!P0 BRA `(.L_x_14) ;  /* 0x0000000000048947 */ /* 0x000fea0003800000 */
[----:B------:R-:W-:Y:S01]  /*11a0*/  BPT.TRAP 0x1 ;  /* 0x000000040000795c */ /* 0x000fe20000300000 */
.L_x_14:
[----:B------:R-:W3:Y:S01]  /*11b0*/  S2UR UR5, SR_CgaCtaId ;  /* 0x00000000000579c3 */ /* 0x000ee20000008800 */
[----:B------:R-:W-:Y:S01]  /*11c0*/  UMOV UR4, 0x400 ;  /* 0x0000040000047882 */ /* 0x000fe20000000000 */
[----:B------:R-:W-:Y:S02]  /*11d0*/  IMAD.U32 R0, RZ, RZ, UR38 ;  /* 0x00000026ff007e24 */ /* 0x000fe4000f8e00ff */
[----:B------:R-:W-:-:S03]  /*11e0*/  IMAD.U32 R3, RZ, RZ, UR39 ;  /* 0x00000027ff037e24 */ /* 0x000fc6000f8e00ff */
[----:B------:R-:W-:Y:S01]  /*11f0*/  SHF.L.U32 R0, R0, 0x1f, RZ ;  /* 0x0000001f00007819 */ /* 0x000fe200000006ff */
[----:B---3--:R-:W-:-:S06]  /*1200*/  ULEA UR4, UR5, UR4, 0x18 ;  /* 0x0000000405047291 */ /* 0x008fcc000f8ec03f */
[----:B------:R-:W-:-:S04]  /*1210*/  IMAD.U32 R6, RZ, RZ, UR4 ;  /* 0x00000004ff067e24 */ /* 0x000fc8000f8e00ff */
[----:B------:R-:W-:-:S04]  /*1220*/  IMAD R3, R3, 0x8, R6 ;  /* 0x0000000803037824 */ /* 0x000fc800078e0206 */
[----:B------:R3:W4:Y:S01]  /*1230*/  SYNCS.PHASECHK.TRANS64.TRYWAIT P1, [R3+URZ], R0 ;  /* 0x00000000030075a7 */ /* 0x000722000802017f */
[----:B------:R-:W-:Y:S05]  /*1240*/  @!P0 BRA `(.L_x_15) ;  /* 0x0000000000048947 */ /* 0x000fea0003800000 */
[----:B------:R-:W-:Y:S01]  /*1250*/  BPT.TRAP 0x1 ;  /* 0x000000040000795c */ /* 0x000fe20000300000 */
.L_x_15:
[----:B----4-:R-:W-:Y:S05]  /*1260*/  @P1 BRA `(.L_x_16) ;  /* 0x0000000000081947 */ /* 0x010fea0003800000 */
[----:B------:R-:W4:Y:S02]  /*1270*/  SYNCS.PHASECHK.TRANS64.TRYWAIT P1, [R3+URZ], R0 ;  /* 0x00000000030075a7 */ /* 0x000f24000802017f */
[----:B----4-:R-:W-:Y:S05]  /*1280*/  @!P1 BRA `(.L_x_17) ;  /* 0x0000008c00ac9947 */ /* 0x010fea0003800000 */
.L_x_16:
[----:B------:R-:W-:-:S04]  /*1290*/  UISETP.LT.AND UP0, UPT, UR40, 0x1, UPT ;  /* 0x000000012800788c */ /* 0x000fc8000bf01270 */
[----:B------:R-:W-:-:S06]  /*12a0*/  USEL UR4, UR40, 0x1, UP0 ;  /* 0x0000000128047887 */ /* 0x000fcc0008000000 */
[----:B---34-:R-:W-:Y:S01]  /*12b0*/  IMAD.U32 R0, RZ, RZ, UR4 ;  /* 0x00000004ff007e24 */ /* 0x018fe2000f8e00ff */
[----:B------:R-:W-:Y:S05]  /*12c0*/  WARPSYNC.ALL ;  /* 0x0000000000007948 */ /* 0x000fea0003800000 */
[----:B------:R-:W-:-:S04]  /*12d0*/  IADD3 R0, -R0, UR40, RZ ;  /* 0x0000002800007c10 */ /* 0x000fc8000fffe1ff */
[----:B------:R-:W-:Y:S02]  /*12e0*/  ISETP.GE.AND P1, PT, R0, 0x1, PT ;  /* 0x000000010000780c */ /* 0x000fe40003f26270 */
[----:B------:R-:W-:Y:S01]  /*12f0*/  R2UR UR4, R6 ;  /* 0x00000000060472ca */ /* 0x000fe200000e0000 */
[----:B------:R-:W-:Y:S01]  /*1300*/  ULEA UR5, UR39, UR41, 0xb ;  /* 0x0000002927057291 */ /* 0x000fe2000f8e583f */
[----:B------:R-:W-:Y:S01]  /*1310*/  WARPGROUP.ARRIVE ;  /* 0x00000000000079c5 */ /* 0x000fe20000000000 */
[----:B------:R-:W-:Y:S01]  /*1320*/  UMOV UR9, 0x40000040 ;  /* 0x4000004000097882 */ /* 0x000fe20000000000 */
[----:B------:R-:W-:-:S04]  /*1330*/  UMOV UR11, 0x40000040 ;  /* 0x40000040000b7882 */ /* 0x000fc80000000000 */
[----:B------:R-:W-:-:S05]  /*1340*/  UMOV UR8, UR5 ;  /* 0x0000000500087c82 */ /* 0x000fca0008000000 */
[----:B------:R-:W-:-:S04]  /*1350*/  UIADD3 UR4, UR4, 0x28100, URZ ;  /* 0x0002810004047890 */ /* 0x000fc8000fffe03f */
[----:B------:R-:W-:-:S04]  /*1360*/  USHF.R.U32.HI UR4, URZ, 0x4, UR4 ;  /* 0x000000043f047899 */ /* 0x000fc80008011604 */
[----:B------:R-:W-:-:S04]  /*1370*/  ULOP3.LUT UR4, UR4, 0x3fff, URZ, 0xc0, !UPT ;  /* 0x00003fff04047892 */ /* 0x000fc8000f8ec03f */
[----:B------:R-:W-:-:S04]  /*1380*/  ULOP3.LUT UR4, UR4, 0x10000, URZ, 0xfc, !UPT ;  /* 0x0001000004047892 */ /* 0x000fc8000f8efc3f */
[----:B------:R-:W-:-:S07]  /*1390*/  ULEA UR6, UR39, UR4, 0xa ;  /* 0x0000000427067291 */ /* 0x000fce000f8e503f */
[----:B------:R-:W-:Y:S02]  /*13a0*/  UMOV UR10, UR6 ;  /* 0x00000006000a7c82 */ /* 0x000fe40008000000 */
[----:B------:R-:W-:Y:S01]  /*13b0*/  IGMMA.64x128x32.S8.S8 R88, gdesc[UR8], RZ, !UPT, gsb0 ;  /* 0x03600000085879f1 */ /* 0x000fe2000c0410ff */
[----:B------:R-:W-:Y:S01]  /*13c0*/  UIADD3 UR8, UR5, 0x400, URZ ;  /* 0x0000040005087890 */ /* 0x000fe2000fffe03f */
[----:B------:R-:W-:Y:S01]  /*13d0*/  UMOV UR9, 0x40000040 ;  /* 0x4000004000097882 */ /* 0x000fe20000000000 */
[----:B------:R-:W-:Y:S02]  /*13e0*/  WARPGROUP.DEPBAR.LE gsb0, 0x0 ;  /* 0x00008000000079c5 */ /* 0x000fe40000010000 */
[----:B------:R-:W-:-:S06]  /*13f0*/  WARPGROUP.ARRIVE ;  /* 0x00000000000079c5 */ /* 0x000fcc0000000000 */
[----:B------:R-:W-:Y:S01]  /*1400*/  IGMMA.64x128x32.S8.S8 R24, gdesc[UR8], RZ, !UPT, gsb0 ;  /* 0x03600000081879f1 */ /* 0x000fe2000c0410ff */
[----:B------:R-:W-:Y:S02]  /*1410*/  UIADD3 UR8, UR5, 0x2, URZ ;  /* 0x0000000205087890 */ /* 0x000fe4000fffe03f */
[----:B------:R-:W-:Y:S01]  /*1420*/  UIADD3 UR10, UR6, 0x2, URZ ;  /* 0x00000002060a7890 */ /* 0x000fe2000fffe03f */
[----:B------:R-:W-:Y:S01]  /*1430*/  UMOV UR9, 0x40000040 ;  /* 0x4000004000097882 */ /* 0x000fe20000000000 */
[----:B------:R-:W-:Y:S01]  /*1440*/  UMOV UR11, 0x40000040 ;  /* 0x40000040000b7882 */ /* 0x000fe20000000000 */
[----:B------:R-:W-:Y:S02]  /*1450*/  WARPGROUP.DEPBAR.LE gsb0, 0x0 ;  /* 0x00008000000079c5 */ /* 0x000fe40000010000 */
[----:B------:R-:W-:-:S06]  /*1460*/  WARPGROUP.ARRIVE ;  /* 0x00000000000079c5 */ /* 0x000fcc0000000000 */
[----:B------:R-:W-:Y:S01]  /*1470*/  IGMMA.64x128x32.S8.S8 R88, gdesc[UR8], R88, gsb0 ;  /* 0x03600000085879f1 */ /* 0x000fe20008041058 */
[----:B------:R-:W-:Y:S01]  /*1480*/  UIADD3 UR8, UR5, 0x402, URZ ;  /* 0x0000040205087890 */ /* 0x000fe2000fffe03f */
[----:B------:R-:W-:Y:S01]  /*1490*/  UMOV UR9, 0x40000040 ;  /* 0x4000004000097882 */ /* 0x000fe20000000000 */
[----:B------:R-:W-:Y:S02]  /*14a0*/  WARPGROUP.DEPBAR.LE gsb0, 0x0 ;  /* 0x00008000000079c5 */ /* 0x000fe40000010000 */
[----:B------:R-:W-:-:S06]  /*14b0*/  WARPGROUP.ARRIVE ;  /* 0x00000000000079c5 */ /* 0x000fcc0000000000 */
[----:B------:R-:W-:Y:S01]  /*14c0*/  IGMMA.64x128x32.S8.S8 R24, gdesc[UR8], R24, gsb0 ;  /* 0x03600000081879f1 */ /* 0x000fe20008041018 */
        /* <DEDUP_REMOVED lines=23> */
[----:B------:R-:W-:Y:S03]  /*1640*/  IGMMA.64x128x32.S8.S8 R24, gdesc[UR8], R24, gsb0 ;  /* 0x03600000081879f1 */ /* 0x000fe60008041018 */
[----:B------:R-:W-:Y:S02]  /*1650*/  WARPGROUP.DEPBAR.LE gsb0, 0x0 ;  /* 0x00008000000079c5 */ /* 0x000fe40000010000 */
[----:B------:R-:W-:Y:S05]  /*1660*/  @!P1 BRA `(.L_x_18) ;  /* 0x0000000400709947 */ /* 0x000fea0003800000 */
[----:B------:R-:W-:Y:S02]  /*1670*/  UIADD3 UR5, UR39, 0x1, URZ ;  /* 0x0000000127057890 */ /* 0x000fe4000fffe03f */
[----:B------:R-:W-:Y:S02]  /*1680*/  IMAD.U32 R3, RZ, RZ, UR39 ;  /* 0x00000027ff037e24 */ /* 0x000fe4000f8e00ff */
[----:B------:R-:W-:-:S04]  /*1690*/  UISETP.NE.AND UP0, UPT, UR5, 0x5, UPT ;  /* 0x000000050500788c */ /* 0x000fc8000bf05270 */
[----:B------:R-:W-:Y:S02]  /*16a0*/  USEL UR6, URZ, 0x1, UP0 ;  /* 0x000000013f067887 */ /* 0x000fe40008000000 */
[----:B------:R-:W-:Y:S02]  /*16b0*/  USEL UR5, UR5, URZ, UP0 ;  /* 0x0000003f05057287 */ /* 0x000fe40008000000 */
[----:B------:R-:W-:-:S06]  /*16c0*/  ULOP3.LUT UR6, UR38, UR6, URZ, 0x3c, !UPT ;  /* 0x0000000626067292 */ /* 0x000fcc000f8e3c3f */
[----:B------:R-:W-:-:S07]  /*16d0*/  IMAD.U32 R7, RZ, RZ, UR6 ;  /* 0x00000006ff077e24 */ /* 0x000fce000f8e00ff */
.L_x_25:
[----:B------:R-:W-:Y:S05]  /*16e0*/  @!P0 BRA `(.L_x_19) ;  /* 0x0000000000048947 */ /* 0x000fea0003800000 */
[----:B------:R-:W-:Y:S01]  /*16f0*/  BPT.TRAP 0x1 ;  /* 0x000000040000795c */ /* 0x000fe20000300000 */
.L_x_19:
[----:B------:R-:W3:Y:S01]  /*1700*/  S2UR UR7, SR_CgaCtaId ;  /* 0x00000000000779c3 */ /* 0x000ee20000008800 */
[----:B------:R-:W-:Y:S01]  /*1710*/  UMOV UR6, 0x400 ;  /* 0x0000040000067882 */ /* 0x000fe20000000000 */
[----:B01----:R-:W-:Y:S01]  /*1720*/  IMAD.U32 R5, RZ, RZ, UR5 ;  /* 0x00000005ff057e24 */ /* 0x003fe2000f8e00ff */
[----:B------:R-:W-:Y:S01]  /*1730*/  SHF.L.U32 R4, R7, 0x1f, RZ ;  /* 0x0000001f07047819 */ /* 0x000fe200000006ff */
[----:B---3--:R-:W-:-:S06]  /*1740*/  ULEA UR6, UR7, UR6, 0x18 ;  /* 0x0000000607067291 */ /* 0x008fcc000f8ec03f */
[----:B------:R-:W-:-:S04]  /*1750*/  IMAD.U32 R6, RZ, RZ, UR6 ;  /* 0x00000006ff067e24 */ /* 0x000fc8000f8e00ff */
[----:B------:R-:W-:-:S04]  /*1760*/  IMAD R5, R5, 0x8, R6 ;  /* 0x0000000805057824 */ /* 0x000fc800078e0206 */
[----:B------:R0:W1:Y:S01]  /*1770*/  SYNCS.PHASECHK.TRANS64.TRYWAIT P1, [R5+URZ], R4 ;  /* 0x00000004050075a7 */ /* 0x000062000802017f */
[----:B------:R-:W-:Y:S05]  /*1780*/  @!P0 BRA `(.L_x_20) ;  /* 0x0000000000048947 */ /* 0x000fea0003800000 */
[----:B------:R-:W-:Y:S01]  /*1790*/  BPT.TRAP 0x1 ;  /* 0x000000040000795c */ /* 0x000fe20000300000 */
.L_x_20:
[----:B-1----:R-:W-:Y:S05]  /*17a0*/  @P1 BRA `(.L_x_21) ;  /* 0x0000000000081947 */ /* 0x002fea0003800000 */
[----:B------:R-:W1:Y:S02]  /*17b0*/  SYNCS.PHASECHK.TRANS64.TRYWAIT P1, [R5+URZ], R4 ;  /* 0x00000004050075a7 */ /* 0x000e64000802017f */
[----:B-1----:R-:W-:Y:S05]  /*17c0*/  @!P1 BRA `(.L_x_22) ;  /* 0x0000008800709947 */ /* 0x002fea0003800000 */
.L_x_21:
[----:B------:R-:W-:Y:S01]  /*17d0*/  ULEA UR6, UR5, UR41, 0xb ;  /* 0x0000002905067291 */ /* 0x000fe2000f8e583f */
[----:B------:R-:W-:Y:S01]  /*17e0*/  WARPGROUP.ARRIVE ;  /* 0x00000000000079c5 */ /* 0x000fe20000000000 */
[----:B------:R-:W-:Y:S01]  /*17f0*/  ULEA UR7, UR5, UR4, 0xa ;  /* 0x0000000405077291 */ /* 0x000fe2000f8e503f */
[----:B------:R-:W-:Y:S01]  /*1800*/  UMOV UR9, 0x40000040 ;  /* 0x4000004000097882 */ /* 0x000fe20000000000 */
[----:B------:R-:W-:-:S03]  /*1810*/  UMOV UR11, 0x40000040 ;  /* 0x40000040000b7882 */ /* 0x000fc60000000000 */
[----:B------:R-:W-:Y:S02]  /*1820*/  UMOV UR8, UR6 ;  /* 0x0000000600087c82 */ /* 0x000fe40008000000 */
[----:B------:R-:W-:Y:S02]  /*1830*/  UMOV UR10, UR7 ;  /* 0x00000007000a7c82 */ /* 0x000fe40008000000 */
        /* <DEDUP_REMOVED lines=44> */
[----:B------:R-:W-:Y:S01]  /*1b00*/  BPT.TRAP 0x1 ;  /* 0x000000040000795c */ /* 0x000fe20000300000 */
.L_x_23:
[----:B01----:R-:W-:Y:S01]  /*1b10*/  IMAD R4, R3, 0x8, R6 ;  /* 0x0000000803047824 */ /* 0x003fe200078e0206 */
[----:B------:R-:W-:-:S03]  /*1b20*/  ISETP.GT.U32.AND P1, PT, R19, 0x1, PT ;  /* 0x000000011300780c */ /* 0x000fc60003f24070 */
[----:B------:R-:W-:-:S05]  /*1b30*/  VIADD R4, R4, 0x28 ;  /* 0x0000002804047836 */ /* 0x000fca0000000000 */
[----:B------:R-:W-:-:S04]  /*1b40*/  PRMT R4, RZ, 0x654, R4 ;  /* 0x00000654ff047816 */ /* 0x000fc80000000004 */
[----:B------:R0:W-:Y:S01]  /*1b50*/  SYNCS.ARRIVE.TRANS64.RED.A1T0 RZ, [R4+URZ], RZ ;  /* 0x000000ff04ff79a7 */ /* 0x0001e2000810043f */
[----:B------:R-:W-:Y:S05]  /*1b60*/  @P1 BRA `(.L_x_24) ;  /* 0x0000000000041947 */ /* 0x000fea0003800000 */
[----:B------:R-:W-:Y:S01]  /*1b70*/  BPT.TRAP 0x1 ;  /* 0x000000040000795c */ /* 0x000fe20000300000 */
.L_x_24:
[----:B------:R-:W-:Y:S01]  /*1b80*/  UIADD3 UR5, UR5, 0x1, URZ ;  /* 0x0000000105057890 */ /* 0x000fe2000fffe03f */
[C---:B------:R-:W-:Y:S01]  /*1b90*/  ISETP.GT.AND P2, PT, R0.reuse, 0x1, PT ;  /* 0x000000010000780c */ /* 0x040fe20003f44270 */
[----:B------:R-:W-:Y:S02]  /*1ba0*/  VIADD R3, R3, 0x1 ;  /* 0x0000000103037836 */ /* 0x000fe40000000000 */
[----:B------:R-:W-:Y:S01]  /*1bb0*/  UISETP.NE.AND UP0, UPT, UR5, 0x5, UPT ;  /* 0x000000050500788c */ /* 0x000fe2000bf05270 */
[----:B------:R-:W-:Y:S02]  /*1bc0*/  VIADD R0, R0, 0xffffffff ;  /* 0xffffffff00007836 */ /* 0x000fe40000000000 */
[C---:B------:R-:W-:Y:S01]  /*1bd0*/  ISETP.NE.AND P1, PT, R3.reuse, 0x5, PT ;  /* 0x000000050300780c */ /* 0x040fe20003f25270 */
[----:B------:R-:W-:Y:S02]  /*1be0*/  USEL UR6, URZ, 0x1, UP0 ;  /* 0x000000013f067887 */ /* 0x000fe40008000000 */
[----:B------:R-:W-:Y:S01]  /*1bf0*/  USEL UR5, UR5, URZ, UP0 ;  /* 0x0000003f05057287 */ /* 0x000fe20008000000 */
[----:B------:R-:W-:-:S03]  /*1c00*/  SEL R3, R3, RZ, P1 ;  /* 0x000000ff03037207 */ /* 0x000fc60000800000 */
[----:B------:R-:W-:Y:S01]  /*1c10*/  LOP3.LUT R7, R7, UR6, RZ, 0x3c, !PT ;  /* 0x0000000607077c12 */ /* 0x000fe2000f8e3cff */
[----:B------:R-:W-:Y:S07]  /*1c20*/  @P2 BRA `(.L_x_25) ;  /* 0xfffffff800ac2947 */ /* 0x000fee000383ffff */
.L_x_18:
[----:B------:R-:W3:Y:S02]  /*1c30*/  LDC R0, c[0x0][0x28c] ;  /* 0x0000a300ff007b82 */ /* 0x000ee40000000800 */
[----:B---3--:R-:W-:-:S13]  /*1c40*/  ISETP.GE.AND P1, PT, R0, 0x1, PT ;  /* 0x000000010000780c */ /* 0x008fda0003f26270 */
[----:B------:R-:W-:Y:S05]  /*1c50*/  @!P1 BRA `(.L_x_26) ;  /* 0x0000000000409947 */ /* 0x000fea0003800000 */
[----:B------:R-:W-:Y:S05]  /*1c60*/  @!P0 BRA `(.L_x_27) ;  /* 0x0000000000048947 */ /* 0x000fea0003800000 */
[----:B------:R-:W-:Y:S01]  /*1c70*/  BPT.TRAP 0x1 ;  /* 0x000000040000795c */ /* 0x000fe20000300000 */
.L_x_27:
[----:B------:R-:W-:Y:S01]  /*1c80*/  UISETP.LT.AND UP0, UPT, UR40, 0x1, UPT ;  /* 0x000000012800788c */ /* 0x000fe2000bf01270 */
[----:B------:R-:W-:-:S03]  /*1c90*/  ISETP.GT.U32.AND P0, PT, R19, 0x1, PT ;  /* 0x000000011300780c */ /* 0x000fc60003f04070 */
[----:B------:R-:W-:-:S04]  /*1ca0*/  USEL UR6, UR40, 0x1, UP0 ;  /* 0x0000000128067887 */ /* 0x000fc80008000000 */
[----:B------:R-:W-:-:S04]  /*1cb0*/  UIADD3 UR6, UR39, UR40, -UR6 ;  /* 0x0000002827067290 */ /* 0x000fc8000fffe806 */
[----:B------:R-:W-:-:S04]  /*1cc0*/  UIMAD.WIDE.U32 UR4, UR6, -0x33333333, URZ ;  /* 0xcccccccd060478a5 */ /* 0x000fc8000f8e003f */
[----:B------:R-:W-:-:S04]  /*1cd0*/  USHF.R.U32.HI UR4, URZ, 0x2, UR5 ;  /* 0x000000023f047899 */ /* 0x000fc80008011605 */
[----:B------:R-:W-:-:S06]  /*1ce0*/  UIMAD UR6, UR4, -0x5, UR6 ;  /* 0xfffffffb040678a4 */ /* 0x000fcc000f8e0206 */
[----:B------:R-:W-:-:S04]  /*1cf0*/  IMAD.U32 R3, RZ, RZ, UR6 ;  /* 0x00000006ff037e24 */ /* 0x000fc8000f8e00ff */
[----:B------:R-:W-:-:S04]  /*1d00*/  IMAD R0, R3, 0x8, R6 ;  /* 0x0000000803007824 */ /* 0x000fc800078e0206 */
[----:B------:R-:W-:-:S05]  /*1d10*/  VIADD R0, R0, 0x28 ;  /* 0x0000002800007836 */ /* 0x000fca0000000000 */
[----:B------:R-:W-:-:S04]  /*1d20*/  PRMT R0, RZ, 0x654, R0 ;  /* 0x00000654ff007816 */ /* 0x000fc80000000000 */
[----:B------:R3:W-:Y:S01]  /*1d30*/  SYNCS.ARRIVE.TRANS64.RED.A1T0 RZ, [R0+URZ], RZ ;  /* 0x000000ff00ff79a7 */ /* 0x0007e2000810043f */
[----:B------:R-:W-:Y:S05]  /*1d40*/  @P0 BRA `(.L_x_26) ;  /* 0x0000000000040947 */ /* 0x000fea0003800000 */
[----:B------:R-:W-:Y:S01]  /*1d50*/  BPT.TRAP 0x1 ;  /* 0x000000040000795c */ /* 0x000fe20000300000 */
.L_x_26:
[----:B------:R-:W4:Y:S01]  /*1d60*/  LDC R6, c[0x0][0x288] ;  /* 0x0000a200ff067b82 */ /* 0x000f220000000800 */
[--C-:B---3--:R-:W-:Y:S01]  /*1d70*/  SHF.R.U32.HI R0, RZ, 0x2, R18.reuse ;  /* 0x00000002ff007819 */ /* 0x108fe20000011612 */
[----:B------:R-:W-:Y:S01]  /*1d80*/  IMAD.SHL.U32 R23, R23, 0x80, RZ ;  /* 0x0000008017177824 */ /* 0x000fe200078e00ff */
[----:B01----:R-:W-:Y:S01]  /*1d90*/  SHF.R.U32.HI R5, RZ, 0x7, R18 ;  /* 0x00000007ff057819 */ /* 0x003fe20000011612 */
[----:B------:R-:W-:Y:S01]  /*1da0*/  UIADD3 UR39, UR40, UR39, URZ ;  /* 0x0000002728277290 */ /* 0x000fe2000fffe03f */
[----:B------:R-:W-:Y:S01]  /*1db0*/  LOP3.LUT R3, R0, 0x7, RZ, 0xc0, !PT ;  /* 0x0000000700037812 */ /* 0x000fe200078ec0ff */
[C---:B------:R-:W-:Y:S01]  /*1dc0*/  IMAD.SHL.U32 R14, R18.reuse, 0x2, RZ ;  /* 0x00000002120e7824 */ /* 0x040fe200078e00ff */
[----:B------:R-:W-:Y:S01]  /*1dd0*/  LOP3.LUT R0, R5, 0x1, RZ, 0xc0, !PT ;  /* 0x0000000105007812 */ /* 0x000fe200078ec0ff */
[----:B------:R-:W-:Y:S01]  /*1de0*/  UISETP.GT.U32.AND UP0, UPT, UR39, 0x4, UPT ;  /* 0x000000042700788c */ /* 0x000fe2000bf04070 */
[----:B------:R-:W-:Y:S01]  /*1df0*/  LOP3.LUT R4, R18, 0x60, RZ, 0xc0, !PT ;  /* 0x0000006012047812 */ /* 0x000fe200078ec0ff */
[----:B------:R-:W-:Y:S01]  /*1e00*/  ULDC UR7, c[0x0][0x284] ;  /* 0x0000a10000077ab9 */ /* 0x000fe20000000800 */
[----:B------:R-:W-:Y:S01]  /*1e10*/  UISETP.GE.U32.AND UP1, UPT, UR40, 0x5, UPT ;  /* 0x000000052800788c */ /* 0x000fe2000bf26070 */
[----:B------:R-:W-:Y:S01]  /*1e20*/  IMAD.SHL.U32 R10, R0, 0x40, RZ ;  /* 0x00000040000a7824 */ /* 0x000fe200078e00ff */
[----:B------:R-:W-:Y:S01]  /*1e30*/  SHF.R.U32.HI R8, RZ, 0x1, R4 ;  /* 0x00000001ff087819 */ /* 0x000fe20000011604 */
[----:B------:R-:W-:Y:S01]  /*1e40*/  UISETP.LT.U32.AND UP0, UPT, UR40, 0x5, UP0 ;  /* 0x000000052800788c */ /* 0x000fe20008701070 */
[----:B------:R-:W-:Y:S01]  /*1e50*/  SHF.R.S32.HI R160, RZ, 0x1f, R22 ;  /* 0x0000001fffa07819 */ /* 0x000fe20000011416 */
[----:B------:R-:W-:Y:S01]  /*1e60*/  ULDC.64 UR8, c[0x0][0x5d0] ;  /* 0x0001740000087ab9 */ /* 0x000fe20000000a00 */
[--C-:B------:R-:W-:Y:S01]  /*1e70*/  IADD3 R5, RZ, -R8, -R3.reuse ;  /* 0x80000008ff057210 */ /* 0x100fe20007ffe803 */
[----:B------:R-:W-:Y:S01]  /*1e80*/  UIMAD.WIDE.U32 UR4, UR39, -0x33333333, URZ ;  /* 0xcccccccd270478a5 */ /* 0x000fe2000f8e003f */
[----:B------:R-:W-:Y:S01]  /*1e90*/  LOP3.LUT R165, R10, 0x40, R3, 0xe2, !PT ;  /* 0x000000400aa57812 */ /* 0x000fe200078ee203 */
[----:B------:R-:W-:Y:S01]  /*1ea0*/  IMAD.SHL.U32 R3, R152, 0x100, RZ ;  /* 0x0000010098037824 */ /* 0x000fe200078e00ff */
[C---:B------:R-:W-:Y:S01]  /*1eb0*/  LOP3.LUT R14, R23.reuse, 0x6, R14, 0xf8, !PT ;  /* 0x00000006170e7812 */ /* 0x040fe200078ef80e */
[----:B------:R-:W-:Y:S01]  /*1ec0*/  USEL UR6, URZ, 0x1, !UP0 ;  /* 0x000000013f067887 */ /* 0x000fe2000c000000 */
[----:B------:R-:W-:Y:S01]  /*1ed0*/  LOP3.LUT R4, R18, 0x3, RZ, 0xc0, !PT ;  /* 0x0000000312047812 */ /* 0x000fe200078ec0ff */
[----:B------:R-:W-:Y:S01]  /*1ee0*/  IMAD R7, R160, UR8, RZ ;  /* 0x00000008a0077c24 */ /* 0x000fe2000f8e02ff */
[----:B----4-:R-:W-:Y:S01]  /*1ef0*/  ISETP.GE.AND P0, PT, R23, R6, PT ;  /* 0x000000061700720c */ /* 0x010fe20003f06270 */
[----:B------:R-:W-:Y:S01]  /*1f00*/  IMAD R0, R0, -0x40, R5 ;  /* 0xffffffc000007824 */ /* 0x000fe200078e0205 */
[----:B------:R-:W-:Y:S01]  /*1f10*/  SHF.R.S32.HI R15, RZ, 0x1f, R14 ;  /* 0x0000001fff0f7819 */ /* 0x000fe2000001140e */
[----:B------:R-:W-:Y:S01]  /*1f20*/  USHF.R.U32.HI UR4, URZ, 0x2, UR5 ;  /* 0x000000023f047899 */ /* 0x000fe20008011605 */
[C---:B------:R-:W-:Y:S01]  /*1f30*/  ISETP.GE.OR P0, PT, R3.reuse, UR7, P0 ;  /* 0x0000000703007c0c */ /* 0x040fe20008706670 */
[----:B------:R-:W-:Y:S01]  /*1f40*/  ULOP3.LUT UR38, UR38, UR6, URZ, 0x3c, !UPT ;  /* 0x0000000626267292 */ /* 0x000fe2000f8e3c3f */
[----:B------:R-:W-:Y:S01]  /*1f50*/  IMAD R10, R4, -0x2, R6 ;  /* 0xfffffffe040a7824 */ /* 0x000fe200078e0206 */
[----:B------:R-:W-:Y:S01]  /*1f60*/  UIMAD UR39, UR4, -0x5, UR39 ;  /* 0xfffffffb042778a4 */ /* 0x000fe2000f8e0227 */
[----:B------:R-:W-:Y:S01]  /*1f70*/  IMAD.WIDE R4, R152, 0x100, RZ ;  /* 0x0000010098047825 */ /* 0x000fe200078e02ff */
[----:B------:R-:W-:Y:S01]  /*1f80*/  @UP1 ULOP3.LUT UR38, UR38, 0x1, UR4, 0x78, !UPT ;  /* 0x0000000126261892 */ /* 0x000fe2000f8e7804 */
[----:B------:R-:W-:-:S02]  /*1f90*/  IADD3 R0, -R3, UR7, R0 ;  /* 0x0000000703007c10 */ /* 0x000fc4000fffe100 */
[----:B------:R-:W-:Y:S01]  /*1fa0*/  IMAD R9, R22, UR9, R7 ;  /* 0x0000000916097c24 */ /* 0x000fe2000f8e0207 */
[----:B------:R-:W-:Y:S01]  /*1fb0*/  LOP3.LUT R165, R4, R165, R8, 0xfe, !PT ;  /* 0x000000a504a57212 */ /* 0x000fe200078efe08 */
[----:B------:R-:W-:-:S04]  /*1fc0*/  IMAD.WIDE.U32 R6, R22, UR8, R14 ;  /* 0x0000000816067c25 */ /* 0x000fc8000f8e000e */
[----:B------:R-:W-:Y:S02]  /*1fd0*/  IMAD.IADD R7, R7, 0x1, R9 ;  /* 0x0000000107077824 */ /* 0x000fe400078e0209 */
[----:B------:R-:W-:Y:S02]  /*1fe0*/  IMAD.IADD R3, R10, 0x1, -R23 ;  /* 0x000000010a037824 */ /* 0x000fe400078e0a17 */
[----:B------:R-:W-:Y:S01]  /*1ff0*/  IMAD.MOV.U32 R152, RZ, RZ, -0x1 ;  /* 0xffffffffff987424 */ /* 0x000fe200078e00ff */
[----:B------:R-:W-:Y:S06]  /*2000*/  @P0 BRA `(.L_x_28) ;  /* 0x0000006000f40947 */ /* 0x000fec0003800000 */
[----:B------:R-:W0:Y:S01]  /*2010*/  LDC.64 R20, c[0x0][0x5c8] ;  /* 0x00017200ff147b82 */ /* 0x000e220000000a00 */
[----:B------:R-:W-:Y:S01]  /*2020*/  ULDC.64 UR4, c[0x0][0x5c0] ;  /* 0x0001700000047ab9 */ /* 0x000fe20000000a00 */
[----:B------:R-:W-:Y:S01]  /*2030*/  BSSY B0, `(.L_x_28) ;  /* 0x000063a000007945 */ /* 0x000fe20003800000 */
[-C--:B0-----:R-:W-:Y:S01]  /*2040*/  IMAD R8, R5, R20.reuse, RZ ;  /* 0x0000001405087224 */ /* 0x081fe200078e02ff */
[----:B------:R-:W-:Y:S01]  /*2050*/  SHF.L.U64.HI R13, R20, 0x3, R21 ;  /* 0x00000003140d7819 */ /* 0x000fe20000010215 */
[----:B------:R-:W-:-:S04]  /*2060*/  IMAD.WIDE.U32 R6, R165, R20, R6 ;  /* 0x00000014a5067225 */ /* 0x000fc800078e0006 */
[----:B------:R-:W-:Y:S01]  /*2070*/  IMAD R9, R165, R21, R8 ;  /* 0x00000015a5097224 */ /* 0x000fe200078e0208 */
[----:B------:R-:W-:Y:S01]  /*2080*/  IADD3 R158, P0, R6, UR4, RZ ;  /* 0x00000004069e7c10 */ /* 0x000fe2000ff1e0ff */
[C---:B------:R-:W-:Y:S02]  /*2090*/  IMAD.SHL.U32 R11, R20.reuse, 0x8, RZ ;  /* 0x00000008140b7824 */ /* 0x040fe400078e00ff */
[----:B------:R-:W-:Y:S01]  /*20a0*/  IMAD.IADD R9, R7, 0x1, R9 ;  /* 0x0000000107097824 */ /* 0x000fe200078e0209 */
[-C--:B------:R-:W-:Y:S02]  /*20b0*/  LEA R6, P2, R20, R158.reuse, 0x7 ;  /* 0x0000009e14067211 */ /* 0x080fe400078438ff */
[----:B------:R-:W-:Y:S02]  /*20c0*/  IADD3 R8, P1, R11, R158, RZ ;  /* 0x0000009e0b087210 */ /* 0x000fe40007f3e0ff */
[----:B------:R-:W-:Y:S02]  /*20d0*/  IADD3.X R159, R9, UR5, RZ, P0, !PT ;  /* 0x00000005099f7c10 */ /* 0x000fe400087fe4ff */
[----:B-----5:R-:W-:-:S02]  /*20e0*/  ISETP.NE.AND P0, PT, R154, RZ, PT ;  /* 0x000000ff9a00720c */ /* 0x020fc40003f05270 */
[----:B------:R-:W-:Y:S01]  /*20f0*/  LEA.HI.X R7, R20, R159, R21, 0x7, P2 ;  /* 0x0000009f14077211 */ /* 0x000fe200010f3c15 */
[----:B------:R-:W-:Y:S01]  /*2100*/  IMAD.X R9, R13, 0x1, R159, P1 ;  /* 0x000000010d097824 */ /* 0x000fe200008e069f */
[----:B------:R-:W-:-:S05]  /*2110*/  IADD3 R10, P2, R11, R6, RZ ;  /* 0x000000060b0a7210 */ /* 0x000fca0007f5e0ff */
[----:B------:R-:W-:-:S04]  /*2120*/  IMAD.X R11, R13, 0x1, R7, P2 ;  /* 0x000000010d0b7824 */ /* 0x000fc800010e0607 */
[----:B------:R-:W-:Y:S05]  /*2130*/  @!P0 BRA `(.L_x_29) ;  /* 0x0000004800948947 */ /* 0x000fea0003800000 */
[----:B------:R-:W0:Y:S01]  /*2140*/  LDC.64 R156, c[0x0][0x5b0] ;  /* 0x00016c00ff9c7b82 */ /* 0x000e220000000a00 */
[----:B------:R-:W-:Y:S01]  /*2150*/  ULDC.64 UR4, c[0x0][0x5b8] ;  /* 0x00016e0000047ab9 */ /* 0x000fe20000000a00 */
[----:B------:R-:W-:Y:S01]  /*2160*/  ISETP.GE.AND P0, PT, R0, 0x1, PT ;  /* 0x000000010000780c */ /* 0x000fe20003f06270 */
[----:B------:R-:W-:Y:S01]  /*2170*/  IMAD R21, R160, UR4, RZ ;  /* 0x00000004a0157c24 */ /* 0x000fe2000f8e02ff */
[----:B------:R-:W-:Y:S01]  /*2180*/  BSSY B1, `(.L_x_30) ;  /* 0x0000010000017945 */ /* 0x000fe20003800000 */
[C---:B------:R-:W-:Y:S01]  /*2190*/  IMAD.WIDE.U32 R14, R22.reuse, UR4, R14 ;  /* 0x00000004160e7c25 */ /* 0x040fe2000f8e000e */
[----:B------:R-:W-:Y:S02]  /*21a0*/  ISETP.LT.OR P3, PT, R3, 0x1, !P0 ;  /* 0x000000010300780c */ /* 0x000fe40004761670 */
[----:B------:R-:W1:Y:S01]  /*21b0*/  LDC.64 R12, c[0x0][0x5a8] ;  /* 0x00016a00ff0c7b82 */ /* 0x000e620000000a00 */
[----:B------:R-:W-:Y:S02]  /*21c0*/  IMAD R21, R22, UR5, R21 ;  /* 0x0000000516157c24 */ /* 0x000fe4000f8e0215 */
[----:B------:R-:W-:-:S02]  /*21d0*/  IMAD.MOV.U32 R20, RZ, RZ, R14 ;  /* 0x000000ffff147224 */ /* 0x000fc400078e000e */
[----:B------:R-:W-:Y:S02]  /*21e0*/  IMAD.IADD R21, R15, 0x1, R21 ;  /* 0x000000010f157824 */ /* 0x000fe400078e0215 */
[-C--:B0-----:R-:W-:Y:S01]  /*21f0*/  IMAD R160, R5, R156.reuse, RZ ;  /* 0x0000009c05a07224 */ /* 0x081fe200078e02ff */
[----:B------:R-:W-:Y:S01]  /*2200*/  SHF.L.U64.HI R161, R156, 0x3, R157 ;  /* 0x000000039ca17819 */ /* 0x000fe2000001029d */
[----:B------:R-:W-:-:S04]  /*2210*/  IMAD.WIDE.U32 R22, R165, R156, R20 ;  /* 0x0000009ca5167225 */ /* 0x000fc800078e0014 */
[----:B------:R-:W-:Y:S01]  /*2220*/  IMAD R169, R165, R157, R160 ;  /* 0x0000009da5a97224 */ /* 0x000fe200078e02a0 */
[----:B-1----:R-:W-:Y:S01]  /*2230*/  IADD3 R22, P1, R22, R12, RZ ;  /* 0x0000000c16167210 */ /* 0x002fe20007f3e0ff */
[----:B------:R-:W-:-:S03]  /*2240*/  IMAD.SHL.U32 R160, R156, 0x8, RZ ;  /* 0x000000089ca07824 */ /* 0x000fc600078e00ff */
[----:B------:R-:W-:Y:S01]  /*2250*/  IADD3.X R23, R13, R23, R169, P1, !PT ;  /* 0x000000170d177210 */ /* 0x000fe20000ffe4a9 */
[----:B------:R-:W-:Y:S08]  /*2260*/  @P3 BRA `(.L_x_31) ;  /* 0x0000000000043947 */ /* 0x000ff00003800000 */
[----:B--2---:R0:W5:Y:S02]  /*2270*/  LDG.E.U8 R155, desc[UR36][R22.64] ;  /* 0x00000024169b7981 */ /* 0x004164000c1e1100 */
.L_x_31:
[----:B------:R-:W-:Y:S05]  /*2280*/  BSYNC B1 ;  /* 0x0000000000017941 */ /* 0x000fea0003800000 */
.L_x_30:
[----:B-----5:R-:W-:Y:S01]  /*2290*/  LOP3.LUT R164, R155, 0xffff, RZ, 0xc0, !PT ;  /* 0x0000ffff9ba47812 */ /* 0x020fe200078ec0ff */
[----:B------:R-:W-:Y:S01]  /*22a0*/  IMAD.WIDE.U32 R162, R165, R156, R160 ;  /* 0x0000009ca5a27225 */ /* 0x000fe200078e00a0 */
[----:B------:R-:W-:Y:S01]  /*22b0*/  ISETP.LT.OR P4, PT, R3, 0x2, !P0 ;  /* 0x000000020300780c */ /* 0x000fe20004781670 */
[----:B------:R-:W-:Y:S01]  /*22c0*/  BSSY B1, `(.L_x_32) ;  /* 0x000000e000017945 */ /* 0x000fe20003800000 */
[----:B------:R-:W-:Y:S01]  /*22d0*/  PRMT R167, R164, 0x8880, RZ ;  /* 0x00008880a4a77816 */ /* 0x000fe200000000ff */
[----:B------:R-:W-:Y:S01]  /*22e0*/  IMAD.IADD R163, R169, 0x1, R163 ;  /* 0x00000001a9a37824 */ /* 0x000fe200078e02a3 */
[----:B------:R-:W-:Y:S02]  /*22f0*/  IADD3 R162, P2, P5, R14, R12, R162 ;  /* 0x0000000c0ea27210 */ /* 0x000fe40007d5e0a2 */
[----:B------:R-:W-:Y:S01]  /*2300*/  ISETP.GE.AND P1, PT, R0, 0x9, PT ;  /* 0x000000090000780c */ /* 0x000fe20003f26270 */
[----:B------:R-:W-:Y:S01]  /*2310*/  IMAD R164, R167, R154, RZ ;  /* 0x0000009aa7a47224 */ /* 0x000fe200078e02ff */
[----:B------:R-:W-:-:S02]  /*2320*/  IADD3.X R163, R21, R13, R163, P2, P5 ;  /* 0x0000000d15a37210 */ /* 0x000fc400017ea4a3 */
[----:B------:R-:W-:Y:S01]  /*2330*/  ISETP.LT.OR P2, PT, R3, 0x1, !P1 ;  /* 0x000000010300780c */ /* 0x000fe20004f41670 */
[----:B------:R-:W-:-:S05]  /*2340*/  @!P3 IMAD R167, R88, R153, R164 ;  /* 0x0000009958a7b224 */ /* 0x000fca00078e02a4 */
[----:B------:R1:W-:Y:S01]  /*2350*/  @!P3 STG.E.U8 desc[UR36][R158.64], R167 ;  /* 0x000000a79e00b986 */ /* 0x0003e2000c101124 */
[----:B------:R-:W-:Y:S06]  /*2360*/  @P4 BRA `(.L_x_33) ;  /* 0x00000000000c4947 */ /* 0x000fec0003800000 */
[----:B--2---:R-:W1:Y:S02]  /*2370*/  LDG.E.U8 R155, desc[UR36][R22.64+0x1] ;  /* 0x00000124169b7981 */ /* 0x004e64000c1e1100 */
[----:B-1----:R-:W-:-:S05]  /*2380*/  PRMT R167, R155, 0x8880, RZ ;  /* 0x000088809ba77816 */ /* 0x002fca00000000ff */
[----:B------:R-:W-:-:S07]  /*2390*/  IMAD R164, R167, R154, RZ ;  /* 0x0000009aa7a47224 */ /* 0x000fce00078e02ff */
.L_x_33:
[----:B------:R-:W-:Y:S05]  /*23a0*/  BSYNC B1 ;  /* 0x0000000000017941 */ /* 0x000fea0003800000 */
.L_x_32:
[----:B------:R-:W-:Y:S01]  /*23b0*/  @!P4 IMAD R89, R89, R153, R164 ;  /* 0x000000995959c224 */ /* 0x000fe200078e02a4 */
[----:B------:R-:W-:Y:S04]  /*23c0*/  BSSY B1, `(.L_x_34) ;  /* 0x0000006000017945 */ /* 0x000fe80003800000 */
[----:B------:R3:W-:Y:S01]  /*23d0*/  @!P4 STG.E.U8 desc[UR36][R158.64+0x1], R89 ;  /* 0x000001599e00c986 */ /* 0x0007e2000c101124 */
[----:B------:R-:W-:Y:S05]  /*23e0*/  @P2 BRA `(.L_x_35) ;  /* 0x00000000000c2947 */ /* 0x000fea0003800000 */
[----:B--2---:R-:W3:Y:S02]  /*23f0*/  LDG.E.U8 R155, desc[UR36][R162.64] ;  /* 0x00000024a29b7981 */ /* 0x004ee4000c1e1100 */
[----:B---3--:R-:W-:-:S05]  /*2400*/  PRMT R89, R155, 0x8880, RZ ;  /* 0x000088809b597816 */ /* 0x008fca00000000ff */
[----:B------:R-:W-:-:S07]  /*2410*/  IMAD R164, R89, R154, RZ ;  /* 0x0000009a59a47224 */ /* 0x000fce00078e02ff */
.L_x_35:
[----:B------:R-:W-:Y:S05]  /*2420*/  BSYNC B1 ;  /* 0x0000000000017941 */ /* 0x000fea0003800000 */
.L_x_34:
[C---:B------:R-:W-:Y:S01]  /*2430*/  ISETP.LT.OR P4, PT, R3.reuse, 0x2, !P1 ;  /* 0x000000020300780c */ /* 0x040fe20004f81670 */
[----:B---3--:R-:W-:Y:S01]  /*2440*/  @!P2 IMAD R89, R90, R153, R164 ;  /* 0x000000995a59a224 */ /* 0x008fe200078e02a4 */
[----:B------:R-:W-:Y:S01]  /*2450*/  BSSY B1, `(.L_x_36) ;  /* 0x0000009000017945 */ /* 0x000fe20003800000 */
[C---:B------:R-:W-:Y:S02]  /*2460*/  ISETP.LT.OR P3, PT, R3.reuse, 0x9, !P0 ;  /* 0x000000090300780c */ /* 0x040fe40004761670 */
[C---:B------:R-:W-:Y:S01]  /*2470*/  ISETP.LT.OR P5, PT, R3.reuse, 0xa, !P0 ;  /* 0x0000000a0300780c */ /* 0x040fe200047a1670 */
[----:B------:R3:W-:Y:S01]  /*2480*/  @!P2 STG.E.U8 desc[UR36][R8.64], R89 ;  /* 0x000000590800a986 */ /* 0x0007e2000c101124 */
[----:B------:R-:W-:-:S06]  /*2490*/  ISETP.LT.OR P2, PT, R3, 0x9, !P1 ;  /* 0x000000090300780c */ /* 0x000fcc0004f41670 */
[----:B------:R-:W-:Y:S07]  /*24a0*/  @P4 BRA `(.L_x_37) ;  /* 0x00000000000c4947 */ /* 0x000fee0003800000 */
[----:B--2---:R-:W3:Y:S02]  /*24b0*/  LDG.E.U8 R155, desc[UR36][R162.64+0x1] ;  /* 0x00000124a29b7981 */ /* 0x004ee4000c1e1100 */
[----:B---3--:R-:W-:-:S05]  /*24c0*/  PRMT R89, R155, 0x8880, RZ ;  /* 0x000088809b597816 */ /* 0x008fca00000000ff */
[----:B------:R-:W-:-:S07]  /*24d0*/  IMAD R164, R89, R154, RZ ;  /* 0x0000009a59a47224 */ /* 0x000fce00078e02ff */
.L_x_37:
[----:B------:R-:W-:Y:S05]  /*24e0*/  BSYNC B1 ;  /* 0x0000000000017941 */ /* 0x000fea0003800000 */
.L_x_36:
[----:B------:R-:W-:Y:S01]  /*24f0*/  @!P4 IMAD R91, R91, R153, R164 ;  /* 0x000000995b5bc224 */ /* 0x000fe200078e02a4 */
[----:B------:R-:W-:Y:S04]  /*2500*/  BSSY B1, `(.L_x_38) ;  /* 0x0000006000017945 */ /* 0x000fe80003800000 */
[----:B------:R4:W-:Y:S01]  /*2510*/  @!P4 STG.E.U8 desc[UR36][R8.64+0x1], R91 ;  /* 0x0000015b0800c986 */ /* 0x0009e2000c101124 */
[----:B------:R-:W-:Y:S05]  /*2520*/  @P3 BRA `(.L_x_39) ;  /* 0x00000000000c3947 */ /* 0x000fea0003800000 */
[----:B--2---:R-:W3:Y:S02]  /*2530*/  LDG.E.U8 R155, desc[UR36][R22.64+0x8] ;  /* 0x00000824169b7981 */ /* 0x004ee4000c1e1100 */
[----:B---3--:R-:W-:-:S05]  /*2540*/  PRMT R89, R155, 0x8880, RZ ;  /* 0x000088809b597816 */ /* 0x008fca00000000ff */
[----:B------:R-:W-:-:S07]  /*2550*/  IMAD R164, R89, R154, RZ ;  /* 0x0000009a59a47224 */ /* 0x000fce00078e02ff */
.L_x_39:
[----:B------:R-:W-:Y:S05]  /*2560*/  BSYNC B1 ;  /* 0x0000000000017941 */ /* 0x000fea0003800000 */
.L_x_38:
[----:B---3--:R-:W-:Y:S01]  /*2570*/  @!P3 IMAD R89, R92, R153, R164 ;  /* 0x000000995c59b224 */ /* 0x008fe200078e02a4 */
[----:B------:R-:W-:Y:S04]  /*2580*/  BSSY B1, `(.L_x_40) ;  /* 0x0000006000017945 */ /* 0x000fe80003800000 */
[----:B------:R3:W-:Y:S01]  /*2590*/  @!P3 STG.E.U8 desc[UR36][R158.64+0x8], R89 ;  /* 0x000008599e00b986 */ /* 0x0007e2000c101124 */
[----:B------:R-:W-:Y:S05]  /*25a0*/  @P5 BRA `(.L_x_41) ;  /* 0x00000000000c5947 */ /* 0x000fea0003800000 */
[----:B--2---:R-:W3:Y:S02]  /*25b0*/  LDG.E.U8 R155, desc[UR36][R22.64+0x9] ;  /* 0x00000924169b7981 */ /* 0x004ee4000c1e1100 */
[----:B---3--:R-:W-:-:S05]  /*25c0*/  PRMT R89, R155, 0x8880, RZ ;  /* 0x000088809b597816 */ /* 0x008fca00000000ff */
[----:B------:R-:W-:-:S07]  /*25d0*/  IMAD R164, R89, R154, RZ ;  /* 0x0000009a59a47224 */ /* 0x000fce00078e02ff */
.L_x_41:
[----:B------:R-:W-:Y:S05]  /*25e0*/  BSYNC B1 ;  /* 0x0000000000017941 */ /* 0x000fea0003800000 */
.L_x_40:
[----:B------:R-:W-:Y:S01]  /*25f0*/  @!P5 IMAD R93, R93, R153, R164 ;  /* 0x000000995d5dd224 */ /* 0x000fe200078e02a4 */
[----:B------:R-:W-:Y:S04]  /*2600*/  BSSY B1, `(.L_x_42) ;  /* 0x0000006000017945 */ /* 0x000fe80003800000 */
[----:B------:R0:W-:Y:S01]  /*2610*/  @!P5 STG.E.U8 desc[UR36][R158.64+0x9], R93 ;  /* 0x0000095d9e00d986 */ /* 0x0001e2000c101124 */
[----:B------:R-:W-:Y:S05]  /*2620*/  @P2 BRA `(.L_x_43) ;  /* 0x00000000000c2947 */ /* 0x000fea0003800000 */
[----:B--2---:R-:W3:Y:S02]  /*2630*/  LDG.E.U8 R155, desc[UR36][R162.64+0x8] ;  /* 0x00000824a29b7981 */ /* 0x004ee4000c1e1100 */
[----:B---3--:R-:W-:-:S05]  /*2640*/  PRMT R89, R155, 0x8880, RZ ;  /* 0x000088809b597816 */ /* 0x008fca00000000ff */
[----:B------:R-:W-:-:S07]  /*2650*/  IMAD R164, R89, R154, RZ ;  /* 0x0000009a59a47224 */ /* 0x000fce00078e02ff */
.L_x_43:
[----:B------:R-:W-:Y:S05]  /*2660*/  BSYNC B1 ;  /* 0x0000000000017941 */ /* 0x000fea0003800000 */
.L_x_42:
        /* <DEDUP_REMOVED lines=11> */
.L_x_45:
[----:B------:R-:W-:Y:S05]  /*2720*/  BSYNC B1 ;  /* 0x0000000000017941 */ /* 0x000fea0003800000 */
.L_x_44:
[----:B------:R-:W-:Y:S01]  /*2730*/  @!P4 IMAD R95, R95, R153, R164 ;  /* 0x000000995f5fc224 */ /* 0x000fe200078e02a4 */
[----:B------:R-:W-:Y:S04]  /*2740*/  BSSY B1, `(.L_x_46) ;  /* 0x0000006000017945 */ /* 0x000fe80003800000 */
[----:B------:R0:W-:Y:S01]  /*2750*/  @!P4 STG.E.U8 desc[UR36][R8.64+0x9], R95 ;  /* 0x0000095f0800c986 */ /* 0x0001e2000c101124 */
[----:B------:R-:W-:Y:S05]  /*2760*/  @P3 BRA `(.L_x_47) ;  /* 0x00000000000c3947 */ /* 0x000fea0003800000 */
[----:B--2---:R-:W3:Y:S02]  /*2770*/  LDG.E.U8 R155, desc[UR36][R22.64+0x10] ;  /* 0x00001024169b7981 */ /* 0x004ee4000c1e1100 */
[----:B---3--:R-:W-:-:S05]  /*2780*/  PRMT R89, R155, 0x8880, RZ ;  /* 0x000088809b597816 */ /* 0x008fca00000000ff */
[----:B------:R-:W-:-:S07]  /*2790*/  IMAD R164, R89, R154, RZ ;  /* 0x0000009a59a47224 */ /* 0x000fce00078e02ff */
.L_x_47:
[----:B------:R-:W-:Y:S05]  /*27a0*/  BSYNC B1 ;  /* 0x0000000000017941 */ /* 0x000fea0003800000 */
.L_x_46:
[----:B---3--:R-:W-:Y:S01]  /*27b0*/  @!P3 IMAD R89, R96, R153, R164 ;  /* 0x000000996059b224 */ /* 0x008fe200078e02a4 */
[----:B------:R-:W-:Y:S04]  /*27c0*/  BSSY B1, `(.L_x_48) ;  /* 0x0000006000017945 */ /* 0x000fe80003800000 */
[----:B------:R3:W-:Y:S01]  /*27d0*/  @!P3 STG.E.U8 desc[UR36][R158.64+0x10], R89 ;  /* 0x000010599e00b986 */ /* 0x0007e2000c101124 */
[----:B------:R-:W-:Y:S05]  /*27e0*/  @P5 BRA `(.L_x_49) ;  /* 0x00000000000c5947 */ /* 0x000fea0003800000 */
[----:B--2---:R-:W3:Y:S02]  /*27f0*/  LDG.E.U8 R155, desc[UR36][R22.64+0x11] ;  /* 0x00001124169b7981 */ /* 0x004ee4000c1e1100 */
[----:B---3--:R-:W-:-:S05]  /*2800*/  PRMT R89, R155, 0x8880, RZ ;  /* 0x000088809b597816 */ /* 0x008fca00000000ff */
[----:B------:R-:W-:-:S07]  /*2810*/  IMAD R164, R89, R154, RZ ;  /* 0x0000009a59a47224 */ /* 0x000fce00078e02ff */
.L_x_49:
[----:B------:R-:W-:Y:S05]  /*2820*/  BSYNC B1 ;  /* 0x0000000000017941 */ /* 0x000fea0003800000 */
.L_x_48:
[----:B------:R-:W-:Y:S01]  /*2830*/  @!P5 IMAD R97, R97, R153, R164 ;  /* 0x000000996161d224 */ /* 0x000fe200078e02a4 */
[----:B------:R-:W-:Y:S04]  /*2840*/  BSSY B1, `(.L_x_50) ;  /* 0x0000006000017945 */ /* 0x000fe80003800000 */
[----:B------:R0:W-:Y:S01]  /*2850*/  @!P5 STG.E.U8 desc[UR36][R158.64+0x11], R97 ;  /* 0x000011619e00d986 */ /* 0x0001e2000c101124 */
[----:B------:R-:W-:Y:S05]  /*2860*/  @P2 BRA `(.L_x_51) ;  /* 0x00000000000c2947 */ /* 0x000fea0003800000 */
[----:B--2---:R-:W3:Y:S02]  /*2870*/  LDG.E.U8 R155, desc[UR36][R162.64+0x10] ;  /* 0x00001024a29b7981 */ /* 0x004ee4000c1e1100 */
[----:B---3--:R-:W-:-:S05]  /*2880*/  PRMT R89, R155, 0x8880, RZ ;  /* 0x000088809b597816 */ /* 0x008fca00000000ff */
[----:B------:R-:W-:-:S07]  /*2890*/  IMAD R164, R89, R154, RZ ;  /* 0x0000009a59a47224 */ /* 0x000fce00078e02ff */
.L_x_51:
[----:B------:R-:W-:Y:S05]  /*28a0*/  BSYNC B1 ;  /* 0x0000000000017941 */ /* 0x000fea0003800000 */
.L_x_50:
        /* <DEDUP_REMOVED lines=11> */
.L_x_53:
[----:B------:R-:W-:Y:S05]  /*2960*/  BSYNC B1 ;  /* 0x0000000000017941 */ /* 0x000fea0003800000 */
.L_x_52:
[----:B------:R-:W-:Y:S01]  /*2970*/  @!P4 IMAD R99, R99, R153, R164 ;  /* 0x000000996363c224 */ /* 0x000fe200078e02a4 */
[----:B------:R-:W-:Y:S04]  /*2980*/  BSSY B1, `(.L_x_54) ;  /* 0x0000006000017945 */ /* 0x000fe80003800000 */
[----:B------:R0:W-:Y:S01]  /*2990*/  @!P4 STG.E.U8 desc[UR36][R8.64+0x11], R99 ;  /* 0x000011630800c986 */ /* 0x0001e2000c101124 */
[----:B------:R-:W-:Y:S05]  /*29a0*/  @P3 BRA `(.L_x_55) ;  /* 0x00000000000c3947 */ /* 0x000fea0003800000 */
[----:B--2---:R-:W3:Y:S02]  /*29b0*/  LDG.E.U8 R155, desc[UR36][R22.64+0x18] ;  /* 0x00001824169b7981 */ /* 0x004ee4000c1e1100 */
[----:B---3--:R-:W-:-:S05]  /*29c0*/  PRMT R89, R155, 0x8880, RZ ;  /* 0x000088809b597816 */ /* 0x008fca00000000ff */
[----:B------:R-:W-:-:S07]  /*29d0*/  IMAD R164, R89, R154, RZ ;  /* 0x0000009a59a47224 */ /* 0x000fce00078e02ff */
.L_x_55:
[----:B------:R-:W-:Y:S05]  /*29e0*/  BSYNC B1 ;  /* 0x0000000000017941 */ /* 0x000fea0003800000 */
.L_x_54:
[----:B---3--:R-:W-:Y:S01]  /*29f0*/  @!P3 IMAD R89, R100, R153, R164 ;  /* 0x000000996459b224 */ /* 0x008fe200078e02a4 */
[----:B------:R-:W-:Y:S04]  /*2a00*/  BSSY B1, `(.L_x_56) ;  /* 0x0000006000017945 */ /* 0x000fe80003800000 */
[----:B------:R3:W-:Y:S01]  /*2a10*/  @!P3 STG.E.U8 desc[UR36][R158.64+0x18], R89 ;  /* 0x000018599e00b986 */ /* 0x0007e2000c101124 */
[----:B------:R-:W-:Y:S05]  /*2a20*/  @P5 BRA `(.L_x_57) ;  /* 0x00000000000c5947 */ /* 0x000fea0003800000 */
[----:B--2---:R-:W3:Y:S02]  /*2a30*/  LDG.E.U8 R155, desc[UR36][R22.64+0x19] ;  /* 0x00001924169b7981 */ /* 0x004ee4000c1e1100 */
[----:B---3--:R-:W-:-:S05]  /*2a40*/  PRMT R89, R155, 0x8880, RZ ;  /* 0x000088809b597816 */ /* 0x008fca00000000ff */
[----:B------:R-:W-:-:S07]  /*2a50*/  IMAD R164, R89, R154, RZ ;  /* 0x0000009a59a47224 */ /* 0x000fce00078e02ff */
.L_x_57:
[----:B------:R-:W-:Y:S05]  /*2a60*/  BSYNC B1 ;  /* 0x0000000000017941 */ /* 0x000fea0003800000 */
.L_x_56:
[----:B------:R-:W-:Y:S01]  /*2a70*/  @!P5 IMAD R101, R101, R153, R164 ;  /* 0x000000996565d224 */ /* 0x000fe200078e02a4 */
[----:B------:R-:W-:Y:S04]  /*2a80*/  BSSY B1, `(.L_x_58) ;  /* 0x0000006000017945 */ /* 0x000fe80003800000 */
[----:B------:R0:W-:Y:S01]  /*2a90*/  @!P5 STG.E.U8 desc[UR36][R158.64+0x19], R101 ;  /* 0x000019659e00d986 */ /* 0x0001e2000c101124 */
[----:B------:R-:W-:Y:S05]  /*2aa0*/  @P2 BRA `(.L_x_59) ;  /* 0x00000000000c2947 */ /* 0x000fea0003800000 */
[----:B--2---:R-:W3:Y:S02]  /*2ab0*/  LDG.E.U8 R155, desc[UR36][R162.64+0x18] ;  /* 0x00001824a29b7981 */ /* 0x004ee4000c1e1100 */
[----:B---3--:R-:W-:-:S05]  /*2ac0*/  PRMT R89, R155, 0x8880, RZ ;  /* 0x000088809b597816 */ /* 0x008fca00000000ff */
[----:B------:R-:W-:-:S07]  /*2ad0*/  IMAD R164, R89, R154, RZ ;  /* 0x0000009a59a47224 */ /* 0x000fce00078e02ff */
.L_x_59:
[----:B------:R-:W-:Y:S05]  /*2ae0*/  BSYNC B1 ;  /* 0x0000000000017941 */ /* 0x000fea0003800000 */
.L_x_58:
        /* <DEDUP_REMOVED lines=11> */
.L_x_61:
[----:B------:R-:W-:Y:S05]  /*2ba0*/  BSYNC B1 ;  /* 0x0000000000017941 */ /* 0x000fea0003800000 */
.L_x_60:
[----:B------:R-:W-:Y:S01]  /*2bb0*/  @!P4 IMAD R103, R103, R153, R164 ;  /* 0x000000996767c224 */ /* 0x000fe200078e02a4 */
[----:B------:R-:W-:Y:S04]  /*2bc0*/  BSSY B1, `(.L_x_62) ;  /* 0x0000006000017945 */ /* 0x000fe80003800000 */
[----:B------:R0:W-:Y:S01]  /*2bd0*/  @!P4 STG.E.U8 desc[UR36][R8.64+0x19], R103 ;  /* 0x000019670800c986 */ /* 0x0001e2000c101124 */
[----:B------:R-:W-:Y:S05]  /*2be0*/  @P3 BRA `(.L_x_63) ;  /* 0x00000000000c3947 */ /* 0x000fea0003800000 */
[----:B--2---:R-:W3:Y:S02]  /*2bf0*/  LDG.E.U8 R155, desc[UR36][R22.64+0x20] ;  /* 0x00002024169b7981 */ /* 0x004ee4000c1e1100 */
[----:B---3--:R-:W-:-:S05]  /*2c00*/  PRMT R89, R155, 0x8880, RZ ;  /* 0x000088809b597816 */ /* 0x008fca00000000ff */
[----:B------:R-:W-:-:S07]  /*2c10*/  IMAD R164, R89, R154, RZ ;  /* 0x0000009a59a47224 */ /* 0x000fce00078e02ff */
.L_x_63:
[----:B------:R-:W-:Y:S05]  /*2c20*/  BSYNC B1 ;  /* 0x0000000000017941 */ /* 0x000fea0003800000 */
.L_x_62:
[----:B---3--:R-:W-:Y:S01]  /*2c30*/  @!P3 IMAD R89, R104, R153, R164 ;  /* 0x000000996859b224 */ /* 0x008fe200078e02a4 */
[----:B------:R-:W-:Y:S04]  /*2c40*/  BSSY B1, `(.L_x_64) ;  /* 0x0000006000017945 */ /* 0x000fe80003800000 */
[----:B------:R3:W-:Y:S01]  /*2c50*/  @!P3 STG.E.U8 desc[UR36][R158.64+0x20], R89 ;  /* 0x000020599e00b986 */ /* 0x0007e2000c101124 */
[----:B------:R-:W-:Y:S05]  /*2c60*/  @P5 BRA `(.L_x_65) ;  /* 0x00000000000c5947 */ /* 0x000fea0003800000 */
[----:B--2---:R-:W3:Y:S02]  /*2c70*/  LDG.E.U8 R155, desc[UR36][R22.64+0x21] ;  /* 0x00002124169b7981 */ /* 0x004ee4000c1e1100 */
[----:B---3--:R-:W-:-:S05]  /*2c80*/  PRMT R89, R155, 0x8880, RZ ;  /* 0x000088809b597816 */ /* 0x008fca00000000ff */
[----:B------:R-:W-:-:S07]  /*2c90*/  IMAD R164, R89, R154, RZ ;  /* 0x0000009a59a47224 */ /* 0x000fce00078e02ff */
.L_x_65:
[----:B------:R-:W-:Y:S05]  /*2ca0*/  BSYNC B1 ;  /* 0x0000000000017941 */ /* 0x000fea0003800000 */
.L_x_64:
[----:B------:R-:W-:Y:S01]  /*2cb0*/  @!P5 IMAD R105, R105, R153, R164 ;  /* 0x000000996969d224 */ /* 0x000fe200078e02a4 */
[----:B------:R-:W-:Y:S04]  /*2cc0*/  BSSY B1, `(.L_x_66) ;  /* 0x0000006000017945 */ /* 0x000fe80003800000 */
[----:B------:R0:W-:Y:S01]  /*2cd0*/  @!P5 STG.E.U8 desc[UR36][R158.64+0x21], R105 ;  /* 0x000021699e00d986 */ /* 0x0001e2000c101124 */
[----:B------:R-:W-:Y:S05]  /*2ce0*/  @P2 BRA `(.L_x_67) ;  /* 0x00000000000c2947 */ /* 0x000fea0003800000 */
[----:B--2---:R-:W3:Y:S02]  /*2cf0*/  LDG.E.U8 R155, desc[UR36][R162.64+0x20] ;  /* 0x00002024a29b7981 */ /* 0x004ee4000c1e1100 */
[----:B---3--:R-:W-:-:S05]  /*2d00*/  PRMT R89, R155, 0x8880, RZ ;  /* 0x000088809b597816 */ /* 0x008fca00000000ff */
[----:B------:R-:W-:-:S07]  /*2d10*/  IMAD R164, R89, R154, RZ ;  /* 0x0000009a59a47224 */ /* 0x000fce00078e02ff */
.L_x_67:
[----:B------:R-:W-:Y:S05]  /*2d20*/  BSYNC B1 ;  /* 0x0000000000017941 */ /* 0x000fea0003800000 */
.L_x_66:
        /* <DEDUP_REMOVED lines=11> */
.L_x_69:
[----:B------:R-:W-:Y:S05]  /*2de0*/  BSYNC B1 ;  /* 0x0000000000017941 */ /* 0x000fea0003800000 */
.L_x_68:
[----:B------:R-:W-:Y:S01]  /*2df0*/  @!P4 IMAD R107, R107, R153, R164 ;  /* 0x000000996b6bc224 */ /* 0x000fe200078e02a4 */
[----:B------:R-:W-:Y:S04]  /*2e00*/  BSSY B1, `(.L_x_70) ;  /* 0x0000006000017945 */ /* 0x000fe80003800000 */
[----:B------:R0:W-:Y:S01]  /*2e10*/  @!P4 STG.E.U8 desc[UR36][R8.64+0x21], R107 ;  /* 0x0000216b0800c986 */ /* 0x0001e2000c101124 */
[----:B------:R-:W-:Y:S05]  /*2e20*/  @P3 BRA `(.L_x_71) ;  /* 0x00000000000c3947 */ /* 0x000fea0003800000 */
[----:B--2---:R-:W3:Y:S02]  /*2e30*/  LDG.E.U8 R155, desc[UR36][R22.64+0x28] ;  /* 0x00002824169b7981 */ /* 0x004ee4000c1e1100 */
[----:B---3--:R-:W-:-:S05]  /*2e40*/  PRMT R89, R155, 0x8880, RZ ;  /* 0x000088809b597816 */ /* 0x008fca00000000ff */
[----:B------:R-:W-:-:S07]  /*2e50*/  IMAD R164, R89, R154, RZ ;  /* 0x0000009a59a47224 */ /* 0x000fce00078e02ff */
.L_x_71:
[----:B------:R-:W-:Y:S05]  /*2e60*/  BSYNC B1 ;  /* 0x0000000000017941 */ /* 0x000fea0003800000 */
.L_x_70:
[----:B---3--:R-:W-:Y:S01]  /*2e70*/  @!P3 IMAD R89, R108, R153, R164 ;  /* 0x000000996c59b224 */ /* 0x008fe200078e02a4 */
[----:B------:R-:W-:Y:S04]  /*2e80*/  BSSY B1, `(.L_x_72) ;  /* 0x0000006000017945 */ /* 0x000fe80003800000 */
[----:B------:R3:W-:Y:S01]  /*2e90*/  @!P3 STG.E.U8 desc[UR36][R158.64+0x28], R89 ;  /* 0x000028599e00b986 */ /* 0x0007e2000c101124 */
[----:B------:R-:W-:Y:S05]  /*2ea0*/  @P5 BRA `(.L_x_73) ;  /* 0x00000000000c5947 */ /* 0x000fea0003800000 */
[----:B--2---:R-:W3:Y:S02]  /*2eb0*/  LDG.E.U8 R155, desc[UR36][R22.64+0x29] ;  /* 0x00002924169b7981 */ /* 0x004ee4000c1e1100 */
[----:B---3--:R-:W-:-:S05]  /*2ec0*/  PRMT R89, R155, 0x8880, RZ ;  /* 0x000088809b597816 */ /* 0x008fca00000000ff */
[----:B------:R-:W-:-:S07]  /*2ed0*/  IMAD R164, R89, R154, RZ ;  /* 0x0000009a59a47224 */ /* 0x000fce00078e02ff */
.L_x_73:
[----:B------:R-:W-:Y:S05]  /*2ee0*/  BSYNC B1 ;  /* 0x0000000000017941 */ /* 0x000fea0003800000 */
.L_x_72:
[----:B------:R-:W-:Y:S01]  /*2ef0*/  @!P5 IMAD R109, R109, R153, R164 ;  /* 0x000000996d6dd224 */ /* 0x000fe200078e02a4 */
[----:B------:R-:W-:Y:S04]  /*2f00*/  BSSY B1, `(.L_x_74) ;  /* 0x0000006000017945 */ /* 0x000fe80003800000 */
[----:B------:R0:W-:Y:S01]  /*2f10*/  @!P5 STG.E.U8 desc[UR36][R158.64+0x29], R109 ;  /* 0x0000296d9e00d986 */ /* 0x0001e2000c101124 */
[----:B------:R-:W-:Y:S05]  /*2f20*/  @P2 BRA `(.L_x_75) ;  /* 0x00000000000c2947 */ /* 0x000fea0003800000 */
[----:B--2---:R-:W3:Y:S02]  /*2f30*/  LDG.E.U8 R155, desc[UR36][R162.64+0x28] ;  /* 0x00002824a29b7981 */ /* 0x004ee4000c1e1100 */
[----:B---3--:R-:W-:-:S05]  /*2f40*/  PRMT R89, R155, 0x8880, RZ ;  /* 0x000088809b597816 */ /* 0x008fca00000000ff */
[----:B------:R-:W-:-:S07]  /*2f50*/  IMAD R164, R89, R154, RZ ;  /* 0x0000009a59a47224 */ /* 0x000fce00078e02ff */
.L_x_75:
[----:B------:R-:W-:Y:S05]  /*2f60*/  BSYNC B1 ;  /* 0x0000000000017941 */ /* 0x000fea0003800000 */
.L_x_74:
        /* <DEDUP_REMOVED lines=11> */
.L_x_77:
[----:B------:R-:W-:Y:S05]  /*3020*/  BSYNC B1 ;  /* 0x0000000000017941 */ /* 0x000fea0003800000 */
.L_x_76:
[----:B------:R-:W-:Y:S01]  /*3030*/  @!P4 IMAD R111, R111, R153, R164 ;  /* 0x000000996f6fc224 */ /* 0x000fe200078e02a4 */
[----:B------:R-:W-:Y:S04]  /*3040*/  BSSY B1, `(.L_x_78) ;  /* 0x0000006000017945 */ /* 0x000fe80003800000 */
[----:B------:R0:W-:Y:S01]  /*3050*/  @!P4 STG.E.U8 desc[UR36][R8.64+0x29], R111 ;  /* 0x0000296f0800c986 */ /* 0x0001e2000c101124 */
[----:B------:R-:W-:Y:S05]  /*3060*/  @P3 BRA `(.L_x_79) ;  /* 0x00000000000c3947 */ /* 0x000fea0003800000 */
[----:B--2---:R-:W3:Y:S02]  /*3070*/  LDG.E.U8 R155, desc[UR36][R22.64+0x30] ;  /* 0x00003024169b7981 */ /* 0x004ee4000c1e1100 */
[----:B---3--:R-:W-:-:S05]  /*3080*/  PRMT R89, R155, 0x8880, RZ ;  /* 0x000088809b597816 */ /* 0x008fca00000000ff */
[----:B------:R-:W-:-:S07]  /*3090*/  IMAD R164, R89, R154, RZ ;  /* 0x0000009a59a47224 */ /* 0x000fce00078e02ff */
.L_x_79:
[----:B------:R-:W-:Y:S05]  /*30a0*/  BSYNC B1 ;  /* 0x0000000000017941 */ /* 0x000fea0003800000 */
.L_x_78:
[----:B---3--:R-:W-:Y:S01]  /*30b0*/  @!P3 IMAD R89, R112, R153, R164 ;  /* 0x000000997059b224 */ /* 0x008fe200078e02a4 */
[----:B------:R-:W-:Y:S04]  /*30c0*/  BSSY B1, `(.L_x_80) ;  /* 0x0000006000017945 */ /* 0x000fe80003800000 */
[----:B------:R3:W-:Y:S01]  /*30d0*/  @!P3 STG.E.U8 desc[UR36][R158.64+0x30], R89 ;  /* 0x000030599e00b986 */ /* 0x0007e2000c101124 */
[----:B------:R-:W-:Y:S05]  /*30e0*/  @P5 BRA `(.L_x_81) ;  /* 0x00000000000c5947 */ /* 0x000fea0003800000 */
[----:B--2---:R-:W3:Y:S02]  /*30f0*/  LDG.E.U8 R155, desc[UR36][R22.64+0x31] ;  /* 0x00003124169b7981 */ /* 0x004ee4000c1e1100 */
[----:B---3--:R-:W-:-:S05]  /*3100*/  PRMT R89, R155, 0x8880, RZ ;  /* 0x000088809b597816 */ /* 0x008fca00000000ff */
[----:B------:R-:W-:-:S07]  /*3110*/  IMAD R164, R89, R154, RZ ;  /* 0x0000009a59a47224 */ /* 0x000fce00078e02ff */
.L_x_81:
[----:B------:R-:W-:Y:S05]  /*3120*/  BSYNC B1 ;  /* 0x0000000000017941 */ /* 0x000fea0003800000 */
.L_x_80:
[----:B------:R-:W-:Y:S01]  /*3130*/  @!P5 IMAD R113, R113, R153, R164 ;  /* 0x000000997171d224 */ /* 0x000fe200078e02a4 */
[----:B------:R-:W-:Y:S04]  /*3140*/  BSSY B1, `(.L_x_82) ;  /* 0x0000006000017945 */ /* 0x000fe80003800000 */
[----:B------:R0:W-:Y:S01]  /*3150*/  @!P5 STG.E.U8 desc[UR36][R158.64+0x31], R113 ;  /* 0x000031719e00d986 */ /* 0x0001e2000c101124 */
[----:B------:R-:W-:Y:S05]  /*3160*/  @P2 BRA `(.L_x_83) ;  /* 0x00000000000c2947 */ /* 0x000fea0003800000 */
[----:B--2---:R-:W3:Y:S02]  /*3170*/  LDG.E.U8 R155, desc[UR36][R162.64+0x30] ;  /* 0x00003024a29b7981 */ /* 0x004ee4000c1e1100 */
[----:B---3--:R-:W-:-:S05]  /*3180*/  PRMT R89, R155, 0x8880, RZ ;  /* 0x000088809b597816 */ /* 0x008fca00000000ff */
[----:B------:R-:W-:-:S07]  /*3190*/  IMAD R164, R89, R154, RZ ;  /* 0x0000009a59a47224 */ /* 0x000fce00078e02ff */
.L_x_83:
[----:B------:R-:W-:Y:S05]  /*31a0*/  BSYNC B1 ;  /* 0x0000000000017941 */ /* 0x000fea0003800000 */
.L_x_82:
        /* <DEDUP_REMOVED lines=11> */
.L_x_85:
[----:B------:R-:W-:Y:S05]  /*3260*/  BSYNC B1 ;  /* 0x0000000000017941 */ /* 0x000fea0003800000 */
.L_x_84:
[----:B------:R-:W-:Y:S01]  /*3270*/  @!P4 IMAD R115, R115, R153, R164 ;  /* 0x000000997373c224 */ /* 0x000fe200078e02a4 */
[----:B------:R-:W-:Y:S04]  /*3280*/  BSSY B1, `(.L_x_86) ;  /* 0x0000006000017945 */ /* 0x000fe80003800000 */
[----:B------:R0:W-:Y:S01]  /*3290*/  @!P4 STG.E.U8 desc[UR36][R8.64+0x31], R115 ;  /* 0x000031730800c986 */ /* 0x0001e2000c101124 */
[----:B------:R-:W-:Y:S05]  /*32a0*/  @P3 BRA `(.L_x_87) ;  /* 0x00000000000c3947 */ /* 0x000fea0003800000 */
[----:B--2---:R-:W3:Y:S02]  /*32b0*/  LDG.E.U8 R155, desc[UR36][R22.64+0x38] ;  /* 0x00003824169b7981 */ /* 0x004ee4000c1e1100 */
[----:B---3--:R-:W-:-:S05]  /*32c0*/  PRMT R89, R155, 0x8880, RZ ;  /* 0x000088809b597816 */ /* 0x008fca00000000ff */
[----:B------:R-:W-:-:S07]  /*32d0*/  IMAD R164, R89, R154, RZ ;  /* 0x0000009a59a47224 */ /* 0x000fce00078e02ff */
.L_x_87:
[----:B------:R-:W-:Y:S05]  /*32e0*/  BSYNC B1 ;  /* 0x0000000000017941 */ /* 0x000fea0003800000 */
.L_x_86:
[----:B---3--:R-:W-:Y:S01]  /*32f0*/  @!P3 IMAD R89, R116, R153, R164 ;  /* 0x000000997459b224 */ /* 0x008fe200078e02a4 */
[----:B------:R-:W-:Y:S04]  /*3300*/  BSSY B1, `(.L_x_88) ;  /* 0x0000006000017945 */ /* 0x000fe80003800000 */
[----:B------:R3:W-:Y:S01]  /*3310*/  @!P3 STG.E.U8 desc[UR36][R158.64+0x38], R89 ;  /* 0x000038599e00b986 */ /* 0x0007e2000c101124 */
[----:B------:R-:W-:Y:S05]  /*3320*/  @P5 BRA `(.L_x_89) ;  /* 0x00000000000c5947 */ /* 0x000fea0003800000 */
[----:B--2---:R-:W3:Y:S02]  /*3330*/  LDG.E.U8 R155, desc[UR36][R22.64+0x39] ;  /* 0x00003924169b7981 */ /* 0x004ee4000c1e1100 */
[----:B---3--:R-:W-:-:S05]  /*3340*/  PRMT R89, R155, 0x8880, RZ ;  /* 0x000088809b597816 */ /* 0x008fca00000000ff */
[----:B------:R-:W-:-:S07]  /*3350*/  IMAD R164, R89, R154, RZ ;  /* 0x0000009a59a47224 */ /* 0x000fce00078e02ff */
.L_x_89:
[----:B------:R-:W-:Y:S05]  /*3360*/  BSYNC B1 ;  /* 0x0000000000017941 */ /* 0x000fea0003800000 */
.L_x_88:
[----:B------:R-:W-:Y:S01]  /*3370*/  @!P5 IMAD R117, R117, R153, R164 ;  /* 0x000000997575d224 */ /* 0x000fe200078e02a4 */
[----:B------:R-:W-:Y:S04]  /*3380*/  BSSY B1, `(.L_x_90) ;  /* 0x0000006000017945 */ /* 0x000fe80003800000 */
[----:B------:R0:W-:Y:S01]  /*3390*/  @!P5 STG.E.U8 desc[UR36][R158.64+0x39], R117 ;  /* 0x000039759e00d986 */ /* 0x0001e2000c101124 */
[----:B------:R-:W-:Y:S05]  /*33a0*/  @P2 BRA `(.L_x_91) ;  /* 0x00000000000c2947 */ /* 0x000fea0003800000 */
[----:B--2---:R-:W3:Y:S02]  /*33b0*/  LDG.E.U8 R155, desc[UR36][R162.64+0x38] ;  /* 0x00003824a29b7981 */ /* 0x004ee4000c1e1100 */
[----:B---3--:R-:W-:-:S05]  /*33c0*/  PRMT R89, R155, 0x8880, RZ ;  /* 0x000088809b597816 */ /* 0x008fca00000000ff */
[----:B------:R-:W-:-:S07]  /*33d0*/  IMAD R164, R89, R154, RZ ;  /* 0x0000009a59a47224 */ /* 0x000fce00078e02ff */
.L_x_91:
[----:B------:R-:W-:Y:S05]  /*33e0*/  BSYNC B1 ;  /* 0x0000000000017941 */ /* 0x000fea0003800000 */
.L_x_90:
        /* <DEDUP_REMOVED lines=11> */
.L_x_93:
[----:B------:R-:W-:Y:S05]  /*34a0*/  BSYNC B1 ;  /* 0x0000000000017941 */ /* 0x000fea0003800000 */
.L_x_92:
[----:B------:R-:W-:Y:S01]  /*34b0*/  @!P4 IMAD R119, R119, R153, R164 ;  /* 0x000000997777c224 */ /* 0x000fe200078e02a4 */
[----:B------:R-:W-:Y:S04]  /*34c0*/  BSSY B1, `(.L_x_94) ;  /* 0x0000006000017945 */ /* 0x000fe80003800000 */
[----:B------:R0:W-:Y:S01]  /*34d0*/  @!P4 STG.E.U8 desc[UR36][R8.64+0x39], R119 ;  /* 0x000039770800c986 */ /* 0x0001e2000c101124 */
[----:B------:R-:W-:Y:S05]  /*34e0*/  @P3 BRA `(.L_x_95) ;  /* 0x00000000000c3947 */ /* 0x000fea0003800000 */
[----:B--2---:R-:W3:Y:S02]  /*34f0*/  LDG.E.U8 R155, desc[UR36][R22.64+0x40] ;  /* 0x00004024169b7981 */ /* 0x004ee4000c1e1100 */
[----:B---3--:R-:W-:-:S05]  /*3500*/  PRMT R89, R155, 0x8880, RZ ;  /* 0x000088809b597816 */ /* 0x008fca00000000ff */
[----:B------:R-:W-:-:S07]  /*3510*/  IMAD R164, R89, R154, RZ ;  /* 0x0000009a59a47224 */ /* 0x000fce00078e02ff */
.L_x_95:
[----:B------:R-:W-:Y:S05]  /*3520*/  BSYNC B1 ;  /* 0x0000000000017941 */ /* 0x000fea0003800000 */
.L_x_94:
[----:B---3--:R-:W-:Y:S01]  /*3530*/  @!P3 IMAD R89, R120, R153, R164 ;  /* 0x000000997859b224 */ /* 0x008fe200078e02a4 */
[----:B------:R-:W-:Y:S04]  /*3540*/  BSSY B1, `(.L_x_96) ;  /* 0x0000006000017945 */ /* 0x000fe80003800000 */
[----:B------:R3:W-:Y:S01]  /*3550*/  @!P3 STG.E.U8 desc[UR36][R158.64+0x40], R89 ;  /* 0x000040599e00b986 */ /* 0x0007e2000c101124 */
[----:B------:R-:W-:Y:S05]  /*3560*/  @P5 BRA `(.L_x_97) ;  /* 0x00000000000c5947 */ /* 0x000fea0003800000 */
[----:B--2---:R-:W3:Y:S02]  /*3570*/  LDG.E.U8 R155, desc[UR36][R22.64+0x41] ;  /* 0x00004124169b7981 */ /* 0x004ee4000c1e1100 */
[----:B---3--:R-:W-:-:S05]  /*3580*/  PRMT R89, R155, 0x8880, RZ ;  /* 0x000088809b597816 */ /* 0x008fca00000000ff */
[----:B------:R-:W-:-:S07]  /*3590*/  IMAD R164, R89, R154, RZ ;  /* 0x0000009a59a47224 */ /* 0x000fce00078e02ff */
.L_x_97:
[----:B------:R-:W-:Y:S05]  /*35a0*/  BSYNC B1 ;  /* 0x0000000000017941 */ /* 0x000fea0003800000 */
.L_x_96:
[----:B------:R-:W-:Y:S01]  /*35b0*/  @!P5 IMAD R121, R121, R153, R164 ;  /* 0x000000997979d224 */ /* 0x000fe200078e02a4 */
[----:B------:R-:W-:Y:S04]  /*35c0*/  BSSY B1, `(.L_x_98) ;  /* 0x0000006000017945 */ /* 0x000fe80003800000 */
[----:B------:R0:W-:Y:S01]  /*35d0*/  @!P5 STG.E.U8 desc[UR36][R158.64+0x41], R121 ;  /* 0x000041799e00d986 */ /* 0x0001e2000c101124 */
[----:B------:R-:W-:Y:S05]  /*35e0*/  @P2 BRA `(.L_x_99) ;  /* 0x00000000000c2947 */ /* 0x000fea0003800000 */
[----:B--2---:R-:W3:Y:S02]  /*35f0*/  LDG.E.U8 R155, desc[UR36][R162.64+0x40] ;  /* 0x00004024a29b7981 */ /* 0x004ee4000c1e1100 */
[----:B---3--:R-:W-:-:S05]  /*3600*/  PRMT R89, R155, 0x8880, RZ ;  /* 0x000088809b597816 */ /* 0x008fca00000000ff */
[----:B------:R-:W-:-:S07]  /*3610*/  IMAD R164, R89, R154, RZ ;  /* 0x0000009a59a47224 */ /* 0x000fce00078e02ff */
.L_x_99:
[----:B------:R-:W-:Y:S05]  /*3620*/  BSYNC B1 ;  /* 0x0000000000017941 */ /* 0x000fea0003800000 */
.L_x_98:
        /* <DEDUP_REMOVED lines=11> */
.L_x_101:
[----:B------:R-:W-:Y:S05]  /*36e0*/  BSYNC B1 ;  /* 0x0000000000017941 */ /* 0x000fea0003800000 */
.L_x_100:
[----:B------:R-:W-:Y:S01]  /*36f0*/  @!P4 IMAD R123, R123, R153, R164 ;  /* 0x000000997b7bc224 */ /* 0x000fe200078e02a4 */
[----:B------:R-:W-:Y:S04]  /*3700*/  BSSY B1, `(.L_x_102) ;  /* 0x0000006000017945 */ /* 0x000fe80003800000 */
[----:B------:R0:W-:Y:S01]  /*3710*/  @!P4 STG.E.U8 desc[UR36][R8.64+0x41], R123 ;  /* 0x0000417b0800c986 */ /* 0x0001e2000c101124 */
[----:B------:R-:W-:Y:S05]  /*3720*/  @P3 BRA `(.L_x_103) ;  /* 0x00000000000c3947 */ /* 0x000fea0003800000 */
[----:B--2---:R-:W3:Y:S02]  /*3730*/  LDG.E.U8 R155, desc[UR36][R22.64+0x48] ;  /* 0x00004824169b7981 */ /* 0x004ee4000c1e1100 */
[----:B---3--:R-:W-:-:S05]  /*3740*/  PRMT R89, R155, 0x8880, RZ ;  /* 0x000088809b597816 */ /* 0x008fca00000000ff */
[----:B------:R-:W-:-:S07]  /*3750*/  IMAD R164, R89, R154, RZ ;  /* 0x0000009a59a47224 */ /* 0x000fce00078e02ff */
.L_x_103:
[----:B------:R-:W-:Y:S05]  /*3760*/  BSYNC B1 ;  /* 0x0000000000017941 */ /* 0x000fea0003800000 */
.L_x_102:
[----:B---3--:R-:W-:Y:S01]  /*3770*/  @!P3 IMAD R89, R124, R153, R164 ;  /* 0x000000997c59b224 */ /* 0x008fe200078e02a4 */
[----:B------:R-:W-:Y:S04]  /*3780*/  BSSY B1, `(.L_x_104) ;  /* 0x0000006000017945 */ /* 0x000fe80003800000 */
[----:B------:R3:W-:Y:S01]  /*3790*/  @!P3 STG.E.U8 desc[UR36][R158.64+0x48], R89 ;  /* 0x000048599e00b986 */ /* 0x0007e2000c101124 */
[----:B------:R-:W-:Y:S05]  /*37a0*/  @P5 BRA `(.L_x_105) ;  /* 0x00000000000c5947 */ /* 0x000fea0003800000 */
[----:B--2---:R-:W3:Y:S02]  /*37b0*/  LDG.E.U8 R155, desc[UR36][R22.64+0x49] ;  /* 0x00004924169b7981 */ /* 0x004ee4000c1e1100 */
[----:B---3--:R-:W-:-:S05]  /*37c0*/  PRMT R89, R155, 0x8880, RZ ;  /* 0x000088809b597816 */ /* 0x008fca00000000ff */
[----:B------:R-:W-:-:S07]  /*37d0*/  IMAD R164, R89, R154, RZ ;  /* 0x0000009a59a47224 */ /* 0x000fce00078e02ff */
.L_x_105:
[----:B------:R-:W-:Y:S05]  /*37e0*/  BSYNC B1 ;  /* 0x0000000000017941 */ /* 0x000fea0003800000 */
.L_x_104:
[----:B------:R-:W-:Y:S01]  /*37f0*/  @!P5 IMAD R125, R125, R153, R164 ;  /* 0x000000997d7dd224 */ /* 0x000fe200078e02a4 */
[----:B------:R-:W-:Y:S04]  /*3800*/  BSSY B1, `(.L_x_106) ;  /* 0x0000006000017945 */ /* 0x000fe80003800000 */
[----:B------:R0:W-:Y:S01]  /*3810*/  @!P5 STG.E.U8 desc[UR36][R158.64+0x49], R125 ;  /* 0x0000497d9e00d986 */ /* 0x0001e2000c101124 */
[----:B------:R-:W-:Y:S05]  /*3820*/  @P2 BRA `(.L_x_107) ;  /* 0x00000000000c2947 */ /* 0x000fea0003800000 */
[----:B--2---:R-:W3:Y:S02]  /*3830*/  LDG.E.U8 R155, desc[UR36][R162.64+0x48] ;  /* 0x00004824a29b7981 */ /* 0x004ee4000c1e1100 */
[----:B---3--:R-:W-:-:S05]  /*3840*/  PRMT R89, R155, 0x8880, RZ ;  /* 0x000088809b597816 */ /* 0x008fca00000000ff */
[----:B------:R-:W-:-:S07]  /*3850*/  IMAD R164, R89, R154, RZ ;  /* 0x0000009a59a47224 */ /* 0x000fce00078e02ff */
.L_x_107:
[----:B------:R-:W-:Y:S05]  /*3860*/  BSYNC B1 ;  /* 0x0000000000017941 */ /* 0x000fea0003800000 */
.L_x_106:
        /* <DEDUP_REMOVED lines=11> */
.L_x_109:
[----:B------:R-:W-:Y:S05]  /*3920*/  BSYNC B1 ;  /* 0x0000000000017941 */ /* 0x000fea0003800000 */
.L_x_108:
[----:B------:R-:W-:Y:S01]  /*3930*/  @!P4 IMAD R127, R127, R153, R164 ;  /* 0x000000997f7fc224 */ /* 0x000fe200078e02a4 */
[----:B------:R-:W-:Y:S04]  /*3940*/  BSSY B1, `(.L_x_110) ;  /* 0x0000006000017945 */ /* 0x000fe80003800000 */
[----:B------:R0:W-:Y:S01]  /*3950*/  @!P4 STG.E.U8 desc[UR36][R8.64+0x49], R127 ;  /* 0x0000497f0800c986 */ /* 0x0001e2000c101124 */
[----:B------:R-:W-:Y:S05]  /*3960*/  @P3 BRA `(.L_x_111) ;  /* 0x00000000000c3947 */ /* 0x000fea0003800000 */
[----:B--2---:R-:W3:Y:S02]  /*3970*/  LDG.E.U8 R155, desc[UR36][R22.64+0x50] ;  /* 0x00005024169b7981 */ /* 0x004ee4000c1e1100 */
[----:B---3--:R-:W-:-:S05]  /*3980*/  PRMT R89, R155, 0x8880, RZ ;  /* 0x000088809b597816 */ /* 0x008fca00000000ff */
[----:B------:R-:W-:-:S07]  /*3990*/  IMAD R164, R89, R154, RZ ;  /* 0x0000009a59a47224 */ /* 0x000fce00078e02ff */
.L_x_111:
[----:B------:R-:W-:Y:S05]  /*39a0*/  BSYNC B1 ;  /* 0x0000000000017941 */ /* 0x000fea0003800000 */
.L_x_110:
[----:B---3--:R-:W-:Y:S01]  /*39b0*/  @!P3 IMAD R89, R128, R153, R164 ;  /* 0x000000998059b224 */ /* 0x008fe200078e02a4 */
[----:B------:R-:W-:Y:S04]  /*39c0*/  BSSY B1, `(.L_x_112) ;  /* 0x0000006000017945 */ /* 0x000fe80003800000 */
[----:B------:R3:W-:Y:S01]  /*39d0*/  @!P3 STG.E.U8 desc[UR36][R158.64+0x50], R89 ;  /* 0x000050599e00b986 */ /* 0x0007e2000c101124 */
[----:B------:R-:W-:Y:S05]  /*39e0*/  @P5 BRA `(.L_x_113) ;  /* 0x00000000000c5947 */ /* 0x000fea0003800000 */
[----:B--2---:R-:W3:Y:S02]  /*39f0*/  LDG.E.U8 R155, desc[UR36][R22.64+0x51] ;  /* 0x00005124169b7981 */ /* 0x004ee4000c1e1100 */
[----:B---3--:R-:W-:-:S05]  /*3a00*/  PRMT R89, R155, 0x8880, RZ ;  /* 0x000088809b597816 */ /* 0x008fca00000000ff */
[----:B------:R-:W-:-:S07]  /*3a10*/  IMAD R164, R89, R154, RZ ;  /* 0x0000009a59a47224 */ /* 0x000fce00078e02ff */
.L_x_113:
[----:B------:R-:W-:Y:S05]  /*3a20*/  BSYNC B1 ;  /* 0x0000000000017941 */ /* 0x000fea0003800000 */
.L_x_112:
[----:B------:R-:W-:Y:S01]  /*3a30*/  @!P5 IMAD R129, R129, R153, R164 ;  /* 0x000000998181d224 */ /* 0x000fe200078e02a4 */
[----:B------:R-:W-:Y:S04]  /*3a40*/  BSSY B1, `(.L_x_114) ;  /* 0x0000006000017945 */ /* 0x000fe80003800000 */
[----:B------:R0:W-:Y:S01]  /*3a50*/  @!P5 STG.E.U8 desc[UR36][R158.64+0x51], R129 ;  /* 0x000051819e00d986 */ /* 0x0001e2000c101124 */
[----:B------:R-:W-:Y:S05]  /*3a60*/  @P2 BRA `(.L_x_115) ;  /* 0x00000000000c2947 */ /* 0x000fea0003800000 */
[----:B--2---:R-:W3:Y:S02]  /*3a70*/  LDG.E.U8 R155, desc[UR36][R162.64+0x50] ;  /* 0x00005024a29b7981 */ /* 0x004ee4000c1e1100 */
[----:B---3--:R-:W-:-:S05]  /*3a80*/  PRMT R89, R155, 0x8880, RZ ;  /* 0x000088809b597816 */ /* 0x008fca00000000ff */
[----:B------:R-:W-:-:S07]  /*3a90*/  IMAD R164, R89, R154, RZ ;  /* 0x0000009a59a47224 */ /* 0x000fce00078e02ff */
.L_x_115:
[----:B------:R-:W-:Y:S05]  /*3aa0*/  BSYNC B1 ;  /* 0x0000000000017941 */ /* 0x000fea0003800000 */
.L_x_114:
        /* <DEDUP_REMOVED lines=11> */
.L_x_117:
[----:B------:R-:W-:Y:S05]  /*3b60*/  BSYNC B1 ;  /* 0x0000000000017941 */ /* 0x000fea0003800000 */
.L_x_116:
[----:B------:R-:W-:Y:S01]  /*3b70*/  @!P4 IMAD R131, R131, R153, R164 ;  /* 0x000000998383c224 */ /* 0x000fe200078e02a4 */
[----:B------:R-:W-:Y:S04]  /*3b80*/  BSSY B1, `(.L_x_118) ;  /* 0x0000006000017945 */ /* 0x000fe80003800000 */
[----:B------:R0:W-:Y:S01]  /*3b90*/  @!P4 STG.E.U8 desc[UR36][R8.64+0x51], R131 ;  /* 0x000051830800c986 */ /* 0x0001e2000c101124 */
[----:B------:R-:W-:Y:S05]  /*3ba0*/  @P3 BRA `(.L_x_119) ;  /* 0x00000000000c3947 */ /* 0x000fea0003800000 */
[----:B--2---:R-:W3:Y:S02]  /*3bb0*/  LDG.E.U8 R155, desc[UR36][R22.64+0x58] ;  /* 0x00005824169b7981 */ /* 0x004ee4000c1e1100 */
[----:B---3--:R-:W-:-:S05]  /*3bc0*/  PRMT R89, R155, 0x8880, RZ ;  /* 0x000088809b597816 */ /* 0x008fca00000000ff */
[----:B------:R-:W-:-:S07]  /*3bd0*/  IMAD R164, R89, R154, RZ ;  /* 0x0000009a59a47224 */ /* 0x000fce00078e02ff */
.L_x_119:
[----:B------:R-:W-:Y:S05]  /*3be0*/  BSYNC B1 ;  /* 0x0000000000017941 */ /* 0x000fea0003800000 */
.L_x_118:
[----:B---3--:R-:W-:Y:S01]  /*3bf0*/  @!P3 IMAD R89, R132, R153, R164 ;  /* 0x000000998459b224 */ /* 0x008fe200078e02a4 */
[----:B------:R-:W-:Y:S04]  /*3c00*/  BSSY B1, `(.L_x_120) ;  /* 0x0000006000017945 */ /* 0x000fe80003800000 */
[----:B------:R3:W-:Y:S01]  /*3c10*/  @!P3 STG.E.U8 desc[UR36][R158.64+0x58], R89 ;  /* 0x000058599e00b986 */ /* 0x0007e2000c101124 */
[----:B------:R-:W-:Y:S05]  /*3c20*/  @P5 BRA `(.L_x_121) ;  /* 0x00000000000c5947 */ /* 0x000fea0003800000 */
[----:B--2---:R-:W3:Y:S02]  /*3c30*/  LDG.E.U8 R155, desc[UR36][R22.64+0x59] ;  /* 0x00005924169b7981 */ /* 0x004ee4000c1e1100 */
[----:B---3--:R-:W-:-:S05]  /*3c40*/  PRMT R89, R155, 0x8880, RZ ;  /* 0x000088809b597816 */ /* 0x008fca00000000ff */
[----:B------:R-:W-:-:S07]  /*3c50*/  IMAD R164, R89, R154, RZ ;  /* 0x0000009a59a47224 */ /* 0x000fce00078e02ff */
.L_x_121:
[----:B------:R-:W-:Y:S05]  /*3c60*/  BSYNC B1 ;  /* 0x0000000000017941 */ /* 0x000fea0003800000 */
.L_x_120:
[----:B------:R-:W-:Y:S01]  /*3c70*/  @!P5 IMAD R133, R133, R153, R164 ;  /* 0x000000998585d224 */ /* 0x000fe200078e02a4 */
[----:B------:R-:W-:Y:S04]  /*3c80*/  BSSY B1, `(.L_x_122) ;  /* 0x0000006000017945 */ /* 0x000fe80003800000 */
[----:B------:R0:W-:Y:S01]  /*3c90*/  @!P5 STG.E.U8 desc[UR36][R158.64+0x59], R133 ;  /* 0x000059859e00d986 */ /* 0x0001e2000c101124 */
[----:B------:R-:W-:Y:S05]  /*3ca0*/  @P2 BRA `(.L_x_123) ;  /* 0x00000000000c2947 */ /* 0x000fea0003800000 */
[----:B--2---:R-:W3:Y:S02]  /*3cb0*/  LDG.E.U8 R155, desc[UR36][R162.64+0x58] ;  /* 0x00005824a29b7981 */ /* 0x004ee4000c1e1100 */
[----:B---3--:R-:W-:-:S05]  /*3cc0*/  PRMT R89, R155, 0x8880, RZ ;  /* 0x000088809b597816 */ /* 0x008fca00000000ff */
[----:B------:R-:W-:-:S07]  /*3cd0*/  IMAD R164, R89, R154, RZ ;  /* 0x0000009a59a47224 */ /* 0x000fce00078e02ff */
.L_x_123:
[----:B------:R-:W-:Y:S05]  /*3ce0*/  BSYNC B1 ;  /* 0x0000000000017941 */ /* 0x000fea0003800000 */
.L_x_122:
        /* <DEDUP_REMOVED lines=11> */
.L_x_125:
[----:B------:R-:W-:Y:S05]  /*3da0*/  BSYNC B1 ;  /* 0x0000000000017941 */ /* 0x000fea0003800000 */
.L_x_124:
[----:B------:R-:W-:Y:S01]  /*3db0*/  @!P4 IMAD R135, R135, R153, R164 ;  /* 0x000000998787c224 */ /* 0x000fe200078e02a4 */
[----:B------:R-:W-:Y:S04]  /*3dc0*/  BSSY B1, `(.L_x_126) ;  /* 0x0000006000017945 */ /* 0x000fe80003800000 */
[----:B------:R0:W-:Y:S01]  /*3dd0*/  @!P4 STG.E.U8 desc[UR36][R8.64+0x59], R135 ;  /* 0x000059870800c986 */ /* 0x0001e2000c101124 */
[----:B------:R-:W-:Y:S05]  /*3de0*/  @P3 BRA `(.L_x_127) ;  /* 0x00000000000c3947 */ /* 0x000fea0003800000 */
[----:B--2---:R-:W3:Y:S02]  /*3df0*/  LDG.E.U8 R155, desc[UR36][R22.64+0x60] ;  /* 0x00006024169b7981 */ /* 0x004ee4000c1e1100 */
[----:B---3--:R-:W-:-:S05]  /*3e00*/  PRMT R89, R155, 0x8880, RZ ;  /* 0x000088809b597816 */ /* 0x008fca00000000ff */
[----:B------:R-:W-:-:S07]  /*3e10*/  IMAD R164, R89, R154, RZ ;  /* 0x0000009a59a47224 */ /* 0x000fce00078e02ff */
.L_x_127:
[----:B------:R-:W-:Y:S05]  /*3e20*/  BSYNC B1 ;  /* 0x0000000000017941 */ /* 0x000fea0003800000 */
.L_x_126:
[----:B---3--:R-:W-:Y:S01]  /*3e30*/  @!P3 IMAD R89, R136, R153, R164 ;  /* 0x000000998859b224 */ /* 0x008fe200078e02a4 */
[----:B------:R-:W-:Y:S04]  /*3e40*/  BSSY B1, `(.L_x_128) ;  /* 0x0000006000017945 */ /* 0x000fe80003800000 */
[----:B------:R3:W-:Y:S01]  /*3e50*/  @!P3 STG.E.U8 desc[UR36][R158.64+0x60], R89 ;  /* 0x000060599e00b986 */ /* 0x0007e2000c101124 */
[----:B------:R-:W-:Y:S05]  /*3e60*/  @P5 BRA `(.L_x_129) ;  /* 0x00000000000c5947 */ /* 0x000fea0003800000 */
[----:B--2---:R-:W3:Y:S02]  /*3e70*/  LDG.E.U8 R155, desc[UR36][R22.64+0x61] ;  /* 0x00006124169b7981 */ /* 0x004ee4000c1e1100 */
[----:B---3--:R-:W-:-:S05]  /*3e80*/  PRMT R89, R155, 0x8880, RZ ;  /* 0x000088809b597816 */ /* 0x008fca00000000ff */
[----:B------:R-:W-:-:S07]  /*3e90*/  IMAD R164, R89, R154, RZ ;  /* 0x0000009a59a47224 */ /* 0x000fce00078e02ff */
.L_x_129:
[----:B------:R-:W-:Y:S05]  /*3ea0*/  BSYNC B1 ;  /* 0x0000000000017941 */ /* 0x000fea0003800000 */
.L_x_128:
[----:B------:R-:W-:Y:S01]  /*3eb0*/  @!P5 IMAD R137, R137, R153, R164 ;  /* 0x000000998989d224 */ /* 0x000fe200078e02a4 */
[----:B------:R-:W-:Y:S04]  /*3ec0*/  BSSY B1, `(.L_x_130) ;  /* 0x0000006000017945 */ /* 0x000fe80003800000 */
[----:B------:R0:W-:Y:S01]  /*3ed0*/  @!P5 STG.E.U8 desc[UR36][R158.64+0x61], R137 ;  /* 0x000061899e00d986 */ /* 0x0001e2000c101124 */
[----:B------:R-:W-:Y:S05]  /*3ee0*/  @P2 BRA `(.L_x_131) ;  /* 0x00000000000c2947 */ /* 0x000fea0003800000 */
[----:B--2---:R-:W3:Y:S02]  /*3ef0*/  LDG.E.U8 R155, desc[UR36][R162.64+0x60] ;  /* 0x00006024a29b7981 */ /* 0x004ee4000c1e1100 */
[----:B---3--:R-:W-:-:S05]  /*3f00*/  PRMT R89, R155, 0x8880, RZ ;  /* 0x000088809b597816 */ /* 0x008fca00000000ff */
[----:B------:R-:W-:-:S07]  /*3f10*/  IMAD R164, R89, R154, RZ ;  /* 0x0000009a59a47224 */ /* 0x000fce00078e02ff */
.L_x_131:
[----:B------:R-:W-:Y:S05]  /*3f20*/  BSYNC B1 ;  /* 0x0000000000017941 */ /* 0x000fea0003800000 */
.L_x_130:
        /* <DEDUP_REMOVED lines=11> */
.L_x_133:
[----:B------:R-:W-:Y:S05]  /*3fe0*/  BSYNC B1 ;  /* 0x0000000000017941 */ /* 0x000fea0003800000 */
.L_x_132:
[----:B------:R-:W-:Y:S01]  /*3ff0*/  @!P4 IMAD R139, R139, R153, R164 ;  /* 0x000000998b8bc224 */ /* 0x000fe200078e02a4 */
[----:B------:R-:W-:Y:S04]  /*4000*/  BSSY B1, `(.L_x_134) ;  /* 0x0000006000017945 */ /* 0x000fe80003800000 */
[----:B------:R0:W-:Y:S01]  /*4010*/  @!P4 STG.E.U8 desc[UR36][R8.64+0x61], R139 ;  /* 0x0000618b0800c986 */ /* 0x0001e2000c101124 */
[----:B------:R-:W-:Y:S05]  /*4020*/  @P3 BRA `(.L_x_135) ;  /* 0x00000000000c3947 */ /* 0x000fea0003800000 */
[----:B--2---:R-:W3:Y:S02]  /*4030*/  LDG.E.U8 R155, desc[UR36][R22.64+0x68] ;  /* 0x00006824169b7981 */ /* 0x004ee4000c1e1100 */
[----:B---3--:R-:W-:-:S05]  /*4040*/  PRMT R89, R155, 0x8880, RZ ;  /* 0x000088809b597816 */ /* 0x008fca00000000ff */
[----:B------:R-:W-:-:S07]  /*4050*/  IMAD R164, R89, R154, RZ ;  /* 0x0000009a59a47224 */ /* 0x000fce00078e02ff */
.L_x_135:
[----:B------:R-:W-:Y:S05]  /*4060*/  BSYNC B1 ;  /* 0x0000000000017941 */ /* 0x000fea0003800000 */
.L_x_134:
[----:B---3--:R-:W-:Y:S01]  /*4070*/  @!P3 IMAD R89, R140, R153, R164 ;  /* 0x000000998c59b224 */ /* 0x008fe200078e02a4 */
[----:B------:R-:W-:Y:S04]  /*4080*/  BSSY B1, `(.L_x_136) ;  /* 0x0000006000017945 */ /* 0x000fe80003800000 */
[----:B------:R3:W-:Y:S01]  /*4090*/  @!P3 STG.E.U8 desc[UR36][R158.64+0x68], R89 ;  /* 0x000068599e00b986 */ /* 0x0007e2000c101124 */
[----:B------:R-:W-:Y:S05]  /*40a0*/  @P5 BRA `(.L_x_137) ;  /* 0x00000000000c5947 */ /* 0x000fea0003800000 */
[----:B--2---:R-:W3:Y:S02]  /*40b0*/  LDG.E.U8 R155, desc[UR36][R22.64+0x69] ;  /* 0x00006924169b7981 */ /* 0x004ee4000c1e1100 */
[----:B---3--:R-:W-:-:S05]  /*40c0*/  PRMT R89, R155, 0x8880, RZ ;  /* 0x000088809b597816 */ /* 0x008fca00000000ff */
[----:B------:R-:W-:-:S07]  /*40d0*/  IMAD R164, R89, R154, RZ ;  /* 0x0000009a59a47224 */ /* 0x000fce00078e02ff */
.L_x_137:
[----:B------:R-:W-:Y:S05]  /*40e0*/  BSYNC B1 ;  /* 0x0000000000017941 */ /* 0x000fea0003800000 */
.L_x_136:
[----:B------:R-:W-:Y:S01]  /*40f0*/  @!P5 IMAD R141, R141, R153, R164 ;  /* 0x000000998d8dd224 */ /* 0x000fe200078e02a4 */
[----:B------:R-:W-:Y:S04]  /*4100*/  BSSY B1, `(.L_x_138) ;  /* 0x0000006000017945 */ /* 0x000fe80003800000 */
[----:B------:R0:W-:Y:S01]  /*4110*/  @!P5 STG.E.U8 desc[UR36][R158.64+0x69], R141 ;  /* 0x0000698d9e00d986 */ /* 0x0001e2000c101124 */
[----:B------:R-:W-:Y:S05]  /*4120*/  @P2 BRA `(.L_x_139) ;  /* 0x00000000000c2947 */ /* 0x000fea0003800000 */
[----:B--2---:R-:W3:Y:S02]  /*4130*/  LDG.E.U8 R155, desc[UR36][R162.64+0x68] ;  /* 0x00006824a29b7981 */ /* 0x004ee4000c1e1100 */
[----:B---3--:R-:W-:-:S05]  /*4140*/  PRMT R89, R155, 0x8880, RZ ;  /* 0x000088809b597816 */ /* 0x008fca00000000ff */
[----:B------:R-:W-:-:S07]  /*4150*/  IMAD R164, R89, R154, RZ ;  /* 0x0000009a59a47224 */ /* 0x000fce00078e02ff */
.L_x_139:
[----:B------:R-:W-:Y:S05]  /*4160*/  BSYNC B1 ;  /* 0x0000000000017941 */ /* 0x000fea0003800000 */
.L_x_138:
        /* <DEDUP_REMOVED lines=11> */
.L_x_141:
[----:B------:R-:W-:Y:S05]  /*4220*/  BSYNC B1 ;  /* 0x0000000000017941 */ /* 0x000fea0003800000 */
.L_x_140:
[----:B------:R-:W-:Y:S01]  /*4230*/  @!P4 IMAD R143, R143, R153, R164 ;  /* 0x000000998f8fc224 */ /* 0x000fe200078e02a4 */
[----:B------:R-:W-:Y:S04]  /*4240*/  BSSY B1, `(.L_x_142) ;  /* 0x0000006000017945 */ /* 0x000fe80003800000 */
[----:B------:R0:W-:Y:S01]  /*4250*/  @!P4 STG.E.U8 desc[UR36][R8.64+0x69], R143 ;  /* 0x0000698f0800c986 */ /* 0x0001e2000c101124 */
[----:B------:R-:W-:Y:S05]  /*4260*/  @P3 BRA `(.L_x_143) ;  /* 0x00000000000c3947 */ /* 0x000fea0003800000 */
[----:B--2---:R-:W3:Y:S02]  /*4270*/  LDG.E.U8 R155, desc[UR36][R22.64+0x70] ;  /* 0x00007024169b7981 */ /* 0x004ee4000c1e1100 */
[----:B---3--:R-:W-:-:S05]  /*4280*/  PRMT R89, R155, 0x8880, RZ ;  /* 0x000088809b597816 */ /* 0x008fca00000000ff */
[----:B------:R-:W-:-:S07]  /*4290*/  IMAD R164, R89, R154, RZ ;  /* 0x0000009a59a47224 */ /* 0x000fce00078e02ff */
.L_x_143:
[----:B------:R-:W-:Y:S05]  /*42a0*/  BSYNC B1 ;  /* 0x0000000000017941 */ /* 0x000fea0003800000 */
.L_x_142:
[----:B---3--:R-:W-:Y:S01]  /*42b0*/  @!P3 IMAD R89, R144, R153, R164 ;  /* 0x000000999059b224 */ /* 0x008fe200078e02a4 */
[----:B------:R-:W-:Y:S04]  /*42c0*/  BSSY B1, `(.L_x_144) ;  /* 0x0000006000017945 */ /* 0x000fe80003800000 */
[----:B------:R3:W-:Y:S01]  /*42d0*/  @!P3 STG.E.U8 desc[UR36][R158.64+0x70], R89 ;  /* 0x000070599e00b986 */ /* 0x0007e2000c101124 */
[----:B------:R-:W-:Y:S05]  /*42e0*/  @P5 BRA `(.L_x_145) ;  /* 0x00000000000c5947 */ /* 0x000fea0003800000 */
[----:B--2---:R-:W3:Y:S02]  /*42f0*/  LDG.E.U8 R155, desc[UR36][R22.64+0x71] ;  /* 0x00007124169b7981 */ /* 0x004ee4000c1e1100 */
[----:B---3--:R-:W-:-:S05]  /*4300*/  PRMT R89, R155, 0x8880, RZ ;  /* 0x000088809b597816 */ /* 0x008fca00000000ff */
[----:B------:R-:W-:-:S07]  /*4310*/  IMAD R164, R89, R154, RZ ;  /* 0x0000009a59a47224 */ /* 0x000fce00078e02ff */
.L_x_145:
[----:B------:R-:W-:Y:S05]  /*4320*/  BSYNC B1 ;  /* 0x0000000000017941 */ /* 0x000fea0003800000 */
.L_x_144:
[----:B------:R-:W-:Y:S01]  /*4330*/  @!P5 IMAD R145, R145, R153, R164 ;  /* 0x000000999191d224 */ /* 0x000fe200078e02a4 */
[----:B------:R-:W-:Y:S04]  /*4340*/  BSSY B1, `(.L_x_146) ;  /* 0x0000006000017945 */ /* 0x000fe80003800000 */
[----:B------:R0:W-:Y:S01]  /*4350*/  @!P5 STG.E.U8 desc[UR36][R158.64+0x71], R145 ;  /* 0x000071919e00d986 */ /* 0x0001e2000c101124 */
[----:B------:R-:W-:Y:S05]  /*4360*/  @P2 BRA `(.L_x_147) ;  /* 0x00000000000c2947 */ /* 0x000fea0003800000 */
[----:B--2---:R-:W3:Y:S02]  /*4370*/  LDG.E.U8 R155, desc[UR36][R162.64+0x70] ;  /* 0x00007024a29b7981 */ /* 0x004ee4000c1e1100 */
[----:B---3--:R-:W-:-:S05]  /*4380*/  PRMT R89, R155, 0x8880, RZ ;  /* 0x000088809b597816 */ /* 0x008fca00000000ff */
[----:B------:R-:W-:-:S07]  /*4390*/  IMAD R164, R89, R154, RZ ;  /* 0x0000009a59a47224 */ /* 0x000fce00078e02ff */
.L_x_147:
[----:B------:R-:W-:Y:S05]  /*43a0*/  BSYNC B1 ;  /* 0x0000000000017941 */ /* 0x000fea0003800000 */
.L_x_146:
[C---:B------:R-:W-:Y:S01]  /*43b0*/  ISETP.LT.OR P4, PT, R3.reuse, 0x72, !P1 ;  /* 0x000000720300780c */ /* 0x040fe20004f81670 */
[----:B---3--:R-:W-:Y:S01]  /*43c0*/  @!P2 IMAD R89, R146, R153, R164 ;  /* 0x000000999259a224 */ /* 0x008fe200078e02a4 */
[----:B------:R-:W-:Y:S01]  /*43d0*/  BSSY B1, `(.L_x_148) ;  /* 0x000000b000017945 */ /* 0x000fe20003800000 */
[----:B------:R-:W-:Y:S02]  /*43e0*/  ISETP.LT.OR P3, PT, R3, 0x79, !P0 ;  /* 0x000000790300780c */ /* 0x000fe40004761670 */
[----:B------:R-:W-:Y:S01]  /*43f0*/  IADD3 R165, P5, R165, 0x80, RZ ;  /* 0x00000080a5a57810 */ /* 0x000fe20007fbe0ff */
[----:B------:R3:W-:Y:S01]  /*4400*/  @!P2 STG.E.U8 desc[UR36][R8.64+0x70], R89 ;  /* 0x000070590800a986 */ /* 0x0007e2000c101124 */
[C---:B------:R-:W-:Y:S02]  /*4410*/  ISETP.LT.OR P2, PT, R3.reuse, 0x79, !P1 ;  /* 0x000000790300780c */ /* 0x040fe40004f41670 */
[C---:B------:R-:W-:Y:S02]  /*4420*/  ISETP.LT.OR P0, PT, R3.reuse, 0x7a, !P0 ;  /* 0x0000007a0300780c */ /* 0x040fe40004701670 */
[----:B------:R-:W-:-:S02]  /*4430*/  ISETP.LT.OR P1, PT, R3, 0x7a, !P1 ;  /* 0x0000007a0300780c */ /* 0x000fc40004f21670 */
[----:B------:R-:W-:Y:S11]  /*4440*/  @P4 BRA `(.L_x_149) ;  /* 0x00000000000c4947 */ /* 0x000ff60003800000 */
[----:B--2---:R-:W3:Y:S02]  /*4450*/  LDG.E.U8 R155, desc[UR36][R162.64+0x71] ;  /* 0x00007124a29b7981 */ /* 0x004ee4000c1e1100 */
[----:B---3--:R-:W-:-:S05]  /*4460*/  PRMT R89, R155, 0x8880, RZ ;  /* 0x000088809b597816 */ /* 0x008fca00000000ff */
[----:B------:R-:W-:-:S07]  /*4470*/  IMAD R164, R89, R154, RZ ;  /* 0x0000009a59a47224 */ /* 0x000fce00078e02ff */
.L_x_149:
[----:B------:R-:W-:Y:S05]  /*4480*/  BSYNC B1 ;  /* 0x0000000000017941 */ /* 0x000fea0003800000 */
.L_x_148:
[----:B------:R-:W-:Y:S01]  /*4490*/  @!P4 IMAD R147, R147, R153, R164 ;  /* 0x000000999393c224 */ /* 0x000fe200078e02a4 */
[----:B------:R-:W-:Y:S04]  /*44a0*/  BSSY B1, `(.L_x_150) ;  /* 0x0000006000017945 */ /* 0x000fe80003800000 */
[----:B------:R0:W-:Y:S01]  /*44b0*/  @!P4 STG.E.U8 desc[UR36][R8.64+0x71], R147 ;  /* 0x000071930800c986 */ /* 0x0001e2000c101124 */
[----:B------:R-:W-:Y:S05]  /*44c0*/  @P3 BRA `(.L_x_151) ;  /* 0x00000000000c3947 */ /* 0x000fea0003800000 */
[----:B--2---:R-:W3:Y:S02]  /*44d0*/  LDG.E.U8 R155, desc[UR36][R22.64+0x78] ;  /* 0x00007824169b7981 */ /* 0x004ee4000c1e1100 */
[----:B---3--:R-:W-:-:S05]  /*44e0*/  PRMT R89, R155, 0x8880, RZ ;  /* 0x000088809b597816 */ /* 0x008fca00000000ff */
[----:B------:R-:W-:-:S07]  /*44f0*/  IMAD R164, R89, R154, RZ ;  /* 0x0000009a59a47224 */ /* 0x000fce00078e02ff */
.L_x_151:
[----:B------:R-:W-:Y:S05]  /*4500*/  BSYNC B1 ;  /* 0x0000000000017941 */ /* 0x000fea0003800000 */
.L_x_150:
[----:B---3--:R-:W-:Y:S01]  /*4510*/  @!P3 IMAD R89, R148, R153, R164 ;  /* 0x000000999459b224 */ /* 0x008fe200078e02a4 */
[----:B------:R-:W-:Y:S01]  /*4520*/  BSSY B1, `(.L_x_152) ;  /* 0x0000007000017945 */ /* 0x000fe20003800000 */
[----:B----4-:R-:W-:-:S03]  /*4530*/  IMAD.X R91, RZ, RZ, R5, P5 ;  /* 0x000000ffff5b7224 */ /* 0x010fc600028e0605 */
[----:B------:R3:W-:Y:S01]  /*4540*/  @!P3 STG.E.U8 desc[UR36][R158.64+0x78], R89 ;  /* 0x000078599e00b986 */ /* 0x0007e2000c101124 */
[----:B------:R-:W-:Y:S05]  /*4550*/  @P0 BRA `(.L_x_153) ;  /* 0x00000000000c0947 */ /* 0x000fea0003800000 */
[----:B--2---:R-:W2:Y:S02]  /*4560*/  LDG.E.U8 R155, desc[UR36][R22.64+0x79] ;  /* 0x00007924169b7981 */ /* 0x004ea4000c1e1100 */
[----:B--2---:R-:W-:-:S05]  /*4570*/  PRMT R5, R155, 0x8880, RZ ;  /* 0x000088809b057816 */ /* 0x004fca00000000ff */
[----:B------:R-:W-:-:S07]  /*4580*/  IMAD R164, R5, R154, RZ ;  /* 0x0000009a05a47224 */ /* 0x000fce00078e02ff */
.L_x_153:
[----:B------:R-:W-:Y:S05]  /*4590*/  BSYNC B1 ;  /* 0x0000000000017941 */ /* 0x000fea0003800000 */
.L_x_152:
[----:B------:R-:W-:Y:S01]  /*45a0*/  @!P0 IMAD R149, R149, R153, R164 ;  /* 0x0000009995958224 */ /* 0x000fe200078e02a4 */
[----:B------:R-:W-:Y:S01]  /*45b0*/  BSSY B1, `(.L_x_154) ;  /* 0x0000007000017945 */ /* 0x000fe20003800000 */
[----:B------:R-:W-:-:S03]  /*45c0*/  IMAD R4, R91, R156, RZ ;  /* 0x0000009c5b047224 */ /* 0x000fc600078e02ff */
[----:B------:R4:W-:Y:S01]  /*45d0*/  @!P0 STG.E.U8 desc[UR36][R158.64+0x79], R149 ;  /* 0x000079959e008986 */ /* 0x0009e2000c101124 */
[----:B------:R-:W-:Y:S05]  /*45e0*/  @P2 BRA `(.L_x_155) ;  /* 0x00000000000c2947 */ /* 0x000fea0003800000 */
[----:B--2---:R-:W2:Y:S02]  /*45f0*/  LDG.E.U8 R155, desc[UR36][R162.64+0x78] ;  /* 0x00007824a29b7981 */ /* 0x004ea4000c1e1100 */
[----:B--2---:R-:W-:-:S05]  /*4600*/  PRMT R5, R155, 0x8880, RZ ;  /* 0x000088809b057816 */ /* 0x004fca00000000ff */
[----:B------:R-:W-:-:S07]  /*4610*/  IMAD R164, R5, R154, RZ ;  /* 0x0000009a05a47224 */ /* 0x000fce00078e02ff */
.L_x_155:
[----:B------:R-:W-:Y:S05]  /*4620*/  BSYNC B1 ;  /* 0x0000000000017941 */ /* 0x000fea0003800000 */
.L_x_154:
[----:B------:R-:W-:Y:S01]  /*4630*/  @!P2 IMAD R5, R150, R153, R164 ;  /* 0x000000999605a224 */ /* 0x000fe200078e02a4 */
[----:B------:R-:W-:Y:S01]  /*4640*/  BSSY B1, `(.L_x_156) ;  /* 0x0000009000017945 */ /* 0x000fe20003800000 */
[C---:B0-----:R-:W-:Y:S02]  /*4650*/  IMAD R23, R165.reuse, R157, R4 ;  /* 0x0000009da5177224 */ /* 0x041fe400078e0204 */
[CC--:B------:R-:W-:Y:S01]  /*4660*/  IMAD.WIDE.U32 R160, R165.reuse, R156.reuse, R160 ;  /* 0x0000009ca5a07225 */ /* 0x0c0fe200078e00a0 */
[----:B------:R0:W-:Y:S03]  /*4670*/  @!P2 STG.E.U8 desc[UR36][R8.64+0x78], R5 ;  /* 0x000078050800a986 */ /* 0x0001e6000c101124 */
[----:B------:R-:W-:Y:S01]  /*4680*/  IMAD.WIDE.U32 R156, R165, R156, R20 ;  /* 0x0000009ca59c7225 */ /* 0x000fe200078e0014 */
[----:B------:R-:W-:Y:S06]  /*4690*/  @P1 BRA `(.L_x_157) ;  /* 0x00000000000c1947 */ /* 0x000fec0003800000 */
[----:B--2---:R-:W0:Y:S02]  /*46a0*/  LDG.E.U8 R155, desc[UR36][R162.64+0x79] ;  /* 0x00007924a29b7981 */ /* 0x004e24000c1e1100 */
[----:B0-----:R-:W-:-:S05]  /*46b0*/  PRMT R5, R155, 0x8880, RZ ;  /* 0x000088809b057816 */ /* 0x001fca00000000ff */
[----:B------:R-:W-:-:S07]  /*46c0*/  IMAD R164, R5, R154, RZ ;  /* 0x0000009a05a47224 */ /* 0x000fce00078e02ff */
.L_x_157:
[----:B------:R-:W-:Y:S05]  /*46d0*/  BSYNC B1 ;  /* 0x0000000000017941 */ /* 0x000fea0003800000 */
.L_x_156:
[----:B------:R-:W-:Y:S01]  /*46e0*/  @!P1 IMAD R151, R151, R153, R164 ;  /* 0x0000009997979224 */ /* 0x000fe200078e02a4 */
[----:B------:R-:W-:Y:S01]  /*46f0*/  ISETP.GE.AND P2, PT, R0, 0x81, PT ;  /* 0x000000810000780c */ /* 0x000fe20003f46270 */
[----:B------:R-:W-:Y:S01]  /*4700*/  BSSY B1, `(.L_x_158) ;  /* 0x000000c000017945 */ /* 0x000fe20003800000 */
[----:B------:R-:W-:Y:S02]  /*4710*/  IADD3 R4, P5, R156, R12, RZ ;  /* 0x0000000c9c047210 */ /* 0x000fe40007fbe0ff */
[----:B------:R1:W-:Y:S01]  /*4720*/  @!P1 STG.E.U8 desc[UR36][R8.64+0x79], R151 ;  /* 0x0000799708009986 */ /* 0x0003e2000c101124 */
[----:B------:R-:W-:Y:S02]  /*4730*/  ISETP.LT.OR P1, PT, R3, 0x1, !P2 ;  /* 0x000000010300780c */ /* 0x000fe40005721670 */
[----:B0-----:R-:W-:Y:S02]  /*4740*/  IADD3.X R5, R13, R157, R23, P5, !PT ;  /* 0x0000009d0d057210 */ /* 0x001fe40002ffe417 */
[----:B------:R-:W-:-:S02]  /*4750*/  ISETP.GE.AND P0, PT, R0, 0x89, PT ;  /* 0x000000890000780c */ /* 0x000fc40003f06270 */
[----:B------:R-:W-:Y:S02]  /*4760*/  IADD3 R12, P4, P3, R14, R12, R160 ;  /* 0x0000000c0e0c7210 */ /* 0x000fe40007b9e0a0 */
[----:B------:R-:W-:-:S05]  /*4770*/  ISETP.LT.OR P5, PT, R3, 0x2, !P2 ;  /* 0x000000020300780c */ /* 0x000fca00057a1670 */
[----:B-1----:R-:W-:Y:S08]  /*4780*/  @P1 BRA `(.L_x_159) ;  /* 0x00000000000c1947 */ /* 0x002ff00003800000 */
[----:B--2---:R-:W2:Y:S02]  /*4790*/  LDG.E.U8 R155, desc[UR36][R4.64] ;  /* 0x00000024049b7981 */ /* 0x004ea4000c1e1100 */
[----:B--2---:R-:W-:-:S05]  /*47a0*/  PRMT R9, R155, 0x8880, RZ ;  /* 0x000088809b097816 */ /* 0x004fca00000000ff */
[----:B------:R-:W-:-:S07]  /*47b0*/  IMAD R164, R9, R154, RZ ;  /* 0x0000009a09a47224 */ /* 0x000fce00078e02ff */
.L_x_159:
[----:B------:R-:W-:Y:S05]  /*47c0*/  BSYNC B1 ;  /* 0x0000000000017941 */ /* 0x000fea0003800000 */
.L_x_158:
[----:B------:R-:W-:Y:S01]  /*47d0*/  @!P1 IMAD R9, R24, R153, R164 ;  /* 0x0000009918099224 */ /* 0x000fe200078e02a4 */
[----:B------:R-:W-:Y:S01]  /*47e0*/  BSSY B1, `(.L_x_160) ;  /* 0x0000007000017945 */ /* 0x000fe20003800000 */
[----:B------:R-:W-:-:S03]  /*47f0*/  IMAD.IADD R160, R23, 0x1, R161 ;  /* 0x0000000117a07824 */ /* 0x000fc600078e02a1 */
[----:B------:R0:W-:Y:S01]  /*4800*/  @!P1 STG.E.U8 desc[UR36][R6.64], R9 ;  /* 0x0000000906009986 */ /* 0x0001e2000c101124 */
[----:B------:R-:W-:Y:S05]  /*4810*/  @P5 BRA `(.L_x_161) ;  /* 0x00000000000c5947 */ /* 0x000fea0003800000 */
[----:B--2---:R-:W0:Y:S02]  /*4820*/  LDG.E.U8 R155, desc[UR36][R4.64+0x1] ;  /* 0x00000124049b7981 */ /* 0x004e24000c1e1100 */
[----:B0-----:R-:W-:-:S05]  /*4830*/  PRMT R9, R155, 0x8880, RZ ;  /* 0x000088809b097816 */ /* 0x001fca00000000ff */
[----:B------:R-:W-:-:S07]  /*4840*/  IMAD R164, R9, R154, RZ ;  /* 0x0000009a09a47224 */ /* 0x000fce00078e02ff */
.L_x_161:
[----:B------:R-:W-:Y:S05]  /*4850*/  BSYNC B1 ;  /* 0x0000000000017941 */ /* 0x000fea0003800000 */
.L_x_160:
[----:B------:R-:W-:Y:S01]  /*4860*/  ISETP.LT.OR P1, PT, R3, 0x1, !P0 ;  /* 0x000000010300780c */ /* 0x000fe20004721670 */
[----:B------:R-:W-:Y:S01]  /*4870*/  @!P5 IMAD R25, R25, R153, R164 ;  /* 0x000000991919d224 */ /* 0x000fe200078e02a4 */
[----:B------:R-:W-:Y:S01]  /*4880*/  BSSY B1, `(.L_x_162) ;  /* 0x000000a000017945 */ /* 0x000fe20003800000 */
[----:B------:R-:W-:Y:S02]  /*4890*/  IADD3.X R13, R21, R13, R160, P4, P3 ;  /* 0x0000000d150d7210 */ /* 0x000fe400027e64a0 */
[C---:B------:R-:W-:Y:S01]  /*48a0*/  ISETP.LT.OR P4, PT, R3.reuse, 0x2, !P0 ;  /* 0x000000020300780c */ /* 0x040fe20004781670 */
[----:B------:R1:W-:Y:S01]  /*48b0*/  @!P5 STG.E.U8 desc[UR36][R6.64+0x1], R25 ;  /* 0x000001190600d986 */ /* 0x0003e2000c101124 */
[C---:B------:R-:W-:Y:S02]  /*48c0*/  ISETP.LT.OR P5, PT, R3.reuse, 0x9, !P2 ;  /* 0x000000090300780c */ /* 0x040fe400057a1670 */
[----:B------:R-:W-:-:S04]  /*48d0*/  ISETP.LT.OR P3, PT, R3, 0xa, !P2 ;  /* 0x0000000a0300780c */ /* 0x000fc80005761670 */
[----:B------:R-:W-:Y:S09]  /*48e0*/  @P1 BRA `(.L_x_163) ;  /* 0x00000000000c1947 */ /* 0x000ff20003800000 */
[----:B--2---:R-:W0:Y:S02]  /*48f0*/  LDG.E.U8 R155, desc[UR36][R12.64] ;  /* 0x000000240c9b7981 */ /* 0x004e24000c1e1100 */
[----:B0-----:R-:W-:-:S05]  /*4900*/  PRMT R9, R155, 0x8880, RZ ;  /* 0x000088809b097816 */ /* 0x001fca00000000ff */
[----:B------:R-:W-:-:S07]  /*4910*/  IMAD R164, R9, R154, RZ ;  /* 0x0000009a09a47224 */ /* 0x000fce00078e02ff */
.L_x_163:
[----:B------:R-:W-:Y:S05]  /*4920*/  BSYNC B1 ;  /* 0x0000000000017941 */ /* 0x000fea0003800000 */
.L_x_162:
[----:B0-----:R-:W-:Y:S01]  /*4930*/  @!P1 IMAD R9, R26, R153, R164 ;  /* 0x000000991a099224 */ /* 0x001fe200078e02a4 */
[----:B------:R-:W-:Y:S04]  /*4940*/  BSSY B1, `(.L_x_164) ;  /* 0x0000006000017945 */ /* 0x000fe80003800000 */
[----:B------:R0:W-:Y:S01]  /*4950*/  @!P1 STG.E.U8 desc[UR36][R10.64], R9 ;  /* 0x000000090a009986 */ /* 0x0001e2000c101124 */
[----:B------:R-:W-:Y:S05]  /*4960*/  @P4 BRA `(.L_x_165) ;  /* 0x00000000000c4947 */ /* 0x000fea0003800000 */
[----:B--2---:R-:W0:Y:S02]  /*4970*/  LDG.E.U8 R155, desc[UR36][R12.64+0x1] ;  /* 0x000001240c9b7981 */ /* 0x004e24000c1e1100 */
[----:B0-----:R-:W-:-:S05]  /*4980*/  PRMT R9, R155, 0x8880, RZ ;  /* 0x000088809b097816 */ /* 0x001fca00000000ff */
[----:B------:R-:W-:-:S07]  /*4990*/  IMAD R164, R9, R154, RZ ;  /* 0x0000009a09a47224 */ /* 0x000fce00078e02ff */
.L_x_165:
[----:B------:R-:W-:Y:S05]  /*49a0*/  BSYNC B1 ;  /* 0x0000000000017941 */ /* 0x000fea0003800000 */
.L_x_164:
[----:B------:R-:W-:Y:S01]  /*49b0*/  @!P4 IMAD R27, R27, R153, R164 ;  /* 0x000000991b1bc224 */ /* 0x000fe200078e02a4 */
[----:B------:R-:W-:Y:S04]  /*49c0*/  BSSY B1, `(.L_x_166) ;  /* 0x0000006000017945 */ /* 0x000fe80003800000 */
[----:B------:R0:W-:Y:S01]  /*49d0*/  @!P4 STG.E.U8 desc[UR36][R10.64+0x1], R27 ;  /* 0x0000011b0a00c986 */ /* 0x0001e2000c101124 */
[----:B------:R-:W-:Y:S05]  /*49e0*/  @P5 BRA `(.L_x_167) ;  /* 0x00000000000c5947 */ /* 0x000fea0003800000 */
[----:B--2---:R-:W0:Y:S02]  /*49f0*/  LDG.E.U8 R155, desc[UR36][R4.64+0x8] ;  /* 0x00000824049b7981 */ /* 0x004e24000c1e1100 */
[----:B0-----:R-:W-:-:S05]  /*4a00*/  PRMT R9, R155, 0x8880, RZ ;  /* 0x000088809b097816 */ /* 0x001fca00000000ff */
[----:B------:R-:W-:-:S07]  /*4a10*/  IMAD R164, R9, R154, RZ ;  /* 0x0000009a09a47224 */ /* 0x000fce00078e02ff */
.L_x_167:
[----:B------:R-:W-:Y:S05]  /*4a20*/  BSYNC B1 ;  /* 0x0000000000017941 */ /* 0x000fea0003800000 */
.L_x_166:
[----:B0-----:R-:W-:Y:S01]  /*4a30*/  @!P5 IMAD R9, R28, R153, R164 ;  /* 0x000000991c09d224 */ /* 0x001fe200078e02a4 */
[----:B------:R-:W-:Y:S04]  /*4a40*/  BSSY B1, `(.L_x_168) ;  /* 0x0000006000017945 */ /* 0x000fe80003800000 */
[----:B------:R0:W-:Y:S01]  /*4a50*/  @!P5 STG.E.U8 desc[UR36][R6.64+0x8], R9 ;  /* 0x000008090600d986 */ /* 0x0001e2000c101124 */
[----:B------:R-:W-:Y:S05]  /*4a60*/  @P3 BRA `(.L_x_169) ;  /* 0x00000000000c3947 */ /* 0x000fea0003800000 */
[----:B--2---:R-:W0:Y:S02]  /*4a70*/  LDG.E.U8 R155, desc[UR36][R4.64+0x9] ;  /* 0x00000924049b7981 */ /* 0x004e24000c1e1100 */
[----:B0-----:R-:W-:-:S05]  /*4a80*/  PRMT R9, R155, 0x8880, RZ ;  /* 0x000088809b097816 */ /* 0x001fca00000000ff */
[----:B------:R-:W-:-:S07]  /*4a90*/  IMAD R164, R9, R154, RZ ;  /* 0x0000009a09a47224 */ /* 0x000fce00078e02ff */
.L_x_169:
[----:B------:R-:W-:Y:S05]  /*4aa0*/  BSYNC B1 ;  /* 0x0000000000017941 */ /* 0x000fea0003800000 */
.L_x_168:
[----:B------:R-:W-:Y:S01]  /*4ab0*/  ISETP.LT.OR P5, PT, R3, 0x9, !P0 ;  /* 0x000000090300780c */ /* 0x000fe200047a1670 */
[----:B------:R-:W-:Y:S01]  /*4ac0*/  @!P3 IMAD R29, R29, R153, R164 ;  /* 0x000000991d1db224 */ /* 0x000fe200078e02a4 */
[----:B------:R-:W-:Y:S01]  /*4ad0*/  BSSY B1, `(.L_x_170) ;  /* 0x0000009000017945 */ /* 0x000fe20003800000 */
[C---:B------:R-:W-:Y:S02]  /*4ae0*/  ISETP.LT.OR P4, PT, R3.reuse, 0xa, !P0 ;  /* 0x0000000a0300780c */ /* 0x040fe40004781670 */
[C---:B------:R-:W-:Y:S01]  /*4af0*/  ISETP.LT.OR P1, PT, R3.reuse, 0x12, !P2 ;  /* 0x000000120300780c */ /* 0x040fe20005721670 */
[----:B------:R0:W-:Y:S01]  /*4b00*/  @!P3 STG.E.U8 desc[UR36][R6.64+0x9], R29 ;  /* 0x0000091d0600b986 */ /* 0x0001e2000c101124 */
[----:B------:R-:W-:-:S06]  /*4b10*/  ISETP.LT.OR P3, PT, R3, 0x11, !P2 ;  /* 0x000000110300780c */ /* 0x000fcc0005761670 */
[----:B------:R-:W-:Y:S07]  /*4b20*/  @P5 BRA `(.L_x_171) ;  /* 0x00000000000c5947 */ /* 0x000fee0003800000 */
[----:B--2---:R-:W0:Y:S02]  /*4b30*/  LDG.E.U8 R155, desc[UR36][R12.64+0x8] ;  /* 0x000008240c9b7981 */ /* 0x004e24000c1e1100 */
[----:B0-----:R-:W-:-:S05]  /*4b40*/  PRMT R9, R155, 0x8880, RZ ;  /* 0x000088809b097816 */ /* 0x001fca00000000ff */
[----:B------:R-:W-:-:S07]  /*4b50*/  IMAD R164, R9, R154, RZ ;  /* 0x0000009a09a47224 */ /* 0x000fce00078e02ff */
.L_x_171:
[----:B------:R-:W-:Y:S05]  /*4b60*/  BSYNC B1 ;  /* 0x0000000000017941 */ /* 0x000fea0003800000 */
.L_x_170:
[----:B0-----:R-:W-:Y:S01]  /*4b70*/  @!P5 IMAD R9, R30, R153, R164 ;  /* 0x000000991e09d224 */ /* 0x001fe200078e02a4 */
[----:B------:R-:W-:Y:S04]  /*4b80*/  BSSY B1, `(.L_x_172) ;  /* 0x0000006000017945 */ /* 0x000fe80003800000 */
[----:B------:R0:W-:Y:S01]  /*4b90*/  @!P5 STG.E.U8 desc[UR36][R10.64+0x8], R9 ;  /* 0x000008090a00d986 */ /* 0x0001e2000c101124 */
[----:B------:R-:W-:Y:S05]  /*4ba0*/  @P4 BRA `(.L_x_173) ;  /* 0x00000000000c4947 */ /* 0x000fea0003800000 */
[----:B--2---:R-:W0:Y:S02]  /*4bb0*/  LDG.E.U8 R155, desc[UR36][R12.64+0x9] ;  /* 0x000009240c9b7981 */ /* 0x004e24000c1e1100 */
[----:B0-----:R-:W-:-:S05]  /*4bc0*/  PRMT R9, R155, 0x8880, RZ ;  /* 0x000088809b097816 */ /* 0x001fca00000000ff */
[----:B------:R-:W-:-:S07]  /*4bd0*/  IMAD R164, R9, R154, RZ ;  /* 0x0000009a09a47224 */ /* 0x000fce00078e02ff */
.L_x_173:
[----:B------:R-:W-:Y:S05]  /*4be0*/  BSYNC B1 ;  /* 0x0000000000017941 */ /* 0x000fea0003800000 */
.L_x_172:
[----:B------:R-:W-:Y:S01]  /*4bf0*/  @!P4 IMAD R31, R31, R153, R164 ;  /* 0x000000991f1fc224 */ /* 0x000fe200078e02a4 */
[----:B------:R-:W-:Y:S04]  /*4c00*/  BSSY B1, `(.L_x_174) ;  /* 0x0000006000017945 */ /* 0x000fe80003800000 */
[----:B------:R0:W-:Y:S01]  /*4c10*/  @!P4 STG.E.U8 desc[UR36][R10.64+0x9], R31 ;  /* 0x0000091f0a00c986 */ /* 0x0001e2000c101124 */
[----:B------:R-:W-:Y:S05]  /*4c20*/  @P3 BRA `(.L_x_175) ;  /* 0x00000000000c3947 */ /* 0x000fea0003800000 */
[----:B--2---:R-:W0:Y:S02]  /*4c30*/  LDG.E.U8 R155, desc[UR36][R4.64+0x10] ;  /* 0x00001024049b7981 */ /* 0x004e24000c1e1100 */
[----:B0-----:R-:W-:-:S05]  /*4c40*/  PRMT R9, R155, 0x8880, RZ ;  /* 0x000088809b097816 */ /* 0x001fca00000000ff */
[----:B------:R-:W-:-:S07]  /*4c50*/  IMAD R164, R9, R154, RZ ;  /* 0x0000009a09a47224 */ /* 0x000fce00078e02ff */
.L_x_175:
[----:B------:R-:W-:Y:S05]  /*4c60*/  BSYNC B1 ;  /* 0x0000000000017941 */ /* 0x000fea0003800000 */
.L_x_174:
[----:B0-----:R-:W-:Y:S01]  /*4c70*/  @!P3 IMAD R9, R32, R153, R164 ;  /* 0x000000992009b224 */ /* 0x001fe200078e02a4 */
[----:B------:R-:W-:Y:S04]  /*4c80*/  BSSY B1, `(.L_x_176) ;  /* 0x0000006000017945 */ /* 0x000fe80003800000 */
[----:B------:R0:W-:Y:S01]  /*4c90*/  @!P3 STG.E.U8 desc[UR36][R6.64+0x10], R9 ;  /* 0x000010090600b986 */ /* 0x0001e2000c101124 */
[----:B------:R-:W-:Y:S05]  /*4ca0*/  @P1 BRA `(.L_x_177) ;  /* 0x00000000000c1947 */ /* 0x000fea0003800000 */
[----:B--2---:R-:W0:Y:S02]  /*4cb0*/  LDG.E.U8 R155, desc[UR36][R4.64+0x11] ;  /* 0x00001124049b7981 */ /* 0x004e24000c1e1100 */
[----:B0-----:R-:W-:-:S05]  /*4cc0*/  PRMT R9, R155, 0x8880, RZ ;  /* 0x000088809b097816 */ /* 0x001fca00000000ff */
[----:B------:R-:W-:-:S07]  /*4cd0*/  IMAD R164, R9, R154, RZ ;  /* 0x0000009a09a47224 */ /* 0x000fce00078e02ff */
.L_x_177:
[----:B------:R-:W-:Y:S05]  /*4ce0*/  BSYNC B1 ;  /* 0x0000000000017941 */ /* 0x000fea0003800000 */
.L_x_176:
        /* <DEDUP_REMOVED lines=11> */
.L_x_179:
[----:B------:R-:W-:Y:S05]  /*4da0*/  BSYNC B1 ;  /* 0x0000000000017941 */ /* 0x000fea0003800000 */
.L_x_178:
[----:B0-----:R-:W-:Y:S01]  /*4db0*/  @!P4 IMAD R9, R34, R153, R164 ;  /* 0x000000992209c224 */ /* 0x001fe200078e02a4 */
[----:B------:R-:W-:Y:S04]  /*4dc0*/  BSSY B1, `(.L_x_180) ;  /* 0x0000006000017945 */ /* 0x000fe80003800000 */
[----:B------:R0:W-:Y:S01]  /*4dd0*/  @!P4 STG.E.U8 desc[UR36][R10.64+0x10], R9 ;  /* 0x000010090a00c986 */ /* 0x0001e2000c101124 */
[----:B------:R-:W-:Y:S05]  /*4de0*/  @P3 BRA `(.L_x_181) ;  /* 0x00000000000c3947 */ /* 0x000fea0003800000 */
[----:B--2---:R-:W0:Y:S02]  /*4df0*/  LDG.E.U8 R155, desc[UR36][R12.64+0x11] ;  /* 0x000011240c9b7981 */ /* 0x004e24000c1e1100 */
[----:B0-----:R-:W-:-:S05]  /*4e00*/  PRMT R9, R155, 0x8880, RZ ;  /* 0x000088809b097816 */ /* 0x001fca00000000ff */
[----:B------:R-:W-:-:S07]  /*4e10*/  IMAD R164, R9, R154, RZ ;  /* 0x0000009a09a47224 */ /* 0x000fce00078e02ff */
.L_x_181:
[----:B------:R-:W-:Y:S05]  /*4e20*/  BSYNC B1 ;  /* 0x0000000000017941 */ /* 0x000fea0003800000 */
.L_x_180:
[----:B------:R-:W-:Y:S01]  /*4e30*/  @!P3 IMAD R35, R35, R153, R164 ;  /* 0x000000992323b224 */ /* 0x000fe200078e02a4 */
[----:B------:R-:W-:Y:S04]  /*4e40*/  BSSY B1, `(.L_x_182) ;  /* 0x0000006000017945 */ /* 0x000fe80003800000 */
[----:B------:R0:W-:Y:S01]  /*4e50*/  @!P3 STG.E.U8 desc[UR36][R10.64+0x11], R35 ;  /* 0x000011230a00b986 */ /* 0x0001e2000c101124 */
[----:B------:R-:W-:Y:S05]  /*4e60*/  @P5 BRA `(.L_x_183) ;  /* 0x00000000000c5947 */ /* 0x000fea0003800000 */
[----:B--2---:R-:W0:Y:S02]  /*4e70*/  LDG.E.U8 R155, desc[UR36][R4.64+0x18] ;  /* 0x00001824049b7981 */ /* 0x004e24000c1e1100 */
[----:B0-----:R-:W-:-:S05]  /*4e80*/  PRMT R9, R155, 0x8880, RZ ;  /* 0x000088809b097816 */ /* 0x001fca00000000ff */
[----:B------:R-:W-:-:S07]  /*4e90*/  IMAD R164, R9, R154, RZ ;  /* 0x0000009a09a47224 */ /* 0x000fce00078e02ff */
.L_x_183:
[----:B------:R-:W-:Y:S05]  /*4ea0*/  BSYNC B1 ;  /* 0x0000000000017941 */ /* 0x000fea0003800000 */
.L_x_182:
[----:B0-----:R-:W-:Y:S01]  /*4eb0*/  @!P5 IMAD R9, R36, R153, R164 ;  /* 0x000000992409d224 */ /* 0x001fe200078e02a4 */
[----:B------:R-:W-:Y:S04]  /*4ec0*/  BSSY B1, `(.L_x_184) ;  /* 0x0000006000017945 */ /* 0x000fe80003800000 */
[----:B------:R0:W-:Y:S01]  /*4ed0*/  @!P5 STG.E.U8 desc[UR36][R6.64+0x18], R9 ;  /* 0x000018090600d986 */ /* 0x0001e2000c101124 */
[----:B------:R-:W-:Y:S05]  /*4ee0*/  @P1 BRA `(.L_x_185) ;  /* 0x00000000000c1947 */ /* 0x000fea0003800000 */
[----:B--2---:R-:W0:Y:S02]  /*4ef0*/  LDG.E.U8 R155, desc[UR36][R4.64+0x19] ;  /* 0x00001924049b7981 */ /* 0x004e24000c1e1100 */
[----:B0-----:R-:W-:-:S05]  /*4f00*/  PRMT R9, R155, 0x8880, RZ ;  /* 0x000088809b097816 */ /* 0x001fca00000000ff */
[----:B------:R-:W-:-:S07]  /*4f10*/  IMAD R164, R9, R154, RZ ;  /* 0x0000009a09a47224 */ /* 0x000fce00078e02ff */
.L_x_185:
[----:B------:R-:W-:Y:S05]  /*4f20*/  BSYNC B1 ;  /* 0x0000000000017941 */ /* 0x000fea0003800000 */
.L_x_184:
        /* <DEDUP_REMOVED lines=11> */
.L_x_187:
[----:B------:R-:W-:Y:S05]  /*4fe0*/  BSYNC B1 ;  /* 0x0000000000017941 */ /* 0x000fea0003800000 */
.L_x_186:
[----:B0-----:R-:W-:Y:S01]  /*4ff0*/  @!P4 IMAD R9, R38, R153, R164 ;  /* 0x000000992609c224 */ /* 0x001fe200078e02a4 */
[----:B------:R-:W-:Y:S04]  /*5000*/  BSSY B1, `(.L_x_188) ;  /* 0x0000006000017945 */ /* 0x000fe80003800000 */
[----:B------:R0:W-:Y:S01]  /*5010*/  @!P4 STG.E.U8 desc[UR36][R10.64+0x18], R9 ;  /* 0x000018090a00c986 */ /* 0x0001e2000c101124 */
[----:B------:R-:W-:Y:S05]  /*5020*/  @P3 BRA `(.L_x_189) ;  /* 0x00000000000c3947 */ /* 0x000fea0003800000 */
[----:B--2---:R-:W0:Y:S02]  /*5030*/  LDG.E.U8 R155, desc[UR36][R12.64+0x19] ;  /* 0x000019240c9b7981 */ /* 0x004e24000c1e1100 */
[----:B0-----:R-:W-:-:S05]  /*5040*/  PRMT R9, R155, 0x8880, RZ ;  /* 0x000088809b097816 */ /* 0x001fca00000000ff */
[----:B------:R-:W-:-:S07]  /*5050*/  IMAD R164, R9, R154, RZ ;  /* 0x0000009a09a47224 */ /* 0x000fce00078e02ff */
.L_x_189:
[----:B------:R-:W-:Y:S05]  /*5060*/  BSYNC B1 ;  /* 0x0000000000017941 */ /* 0x000fea0003800000 */
.L_x_188:
[----:B------:R-:W-:Y:S01]  /*5070*/  @!P3 IMAD R39, R39, R153, R164 ;  /* 0x000000992727b224 */ /* 0x000fe200078e02a4 */
[----:B------:R-:W-:Y:S04]  /*5080*/  BSSY B1, `(.L_x_190) ;  /* 0x0000006000017945 */ /* 0x000fe80003800000 */
[----:B------:R0:W-:Y:S01]  /*5090*/  @!P3 STG.E.U8 desc[UR36][R10.64+0x19], R39 ;  /* 0x000019270a00b986 */ /* 0x0001e2000c101124 */
[----:B------:R-:W-:Y:S05]  /*50a0*/  @P5 BRA `(.L_x_191) ;  /* 0x00000000000c5947 */ /* 0x000fea0003800000 */
[----:B--2---:R-:W0:Y:S02]  /*50b0*/  LDG.E.U8 R155, desc[UR36][R4.64+0x20] ;  /* 0x00002024049b7981 */ /* 0x004e24000c1e1100 */
[----:B0-----:R-:W-:-:S05]  /*50c0*/  PRMT R9, R155, 0x8880, RZ ;  /* 0x000088809b097816 */ /* 0x001fca00000000ff */
[----:B------:R-:W-:-:S07]  /*50d0*/  IMAD R164, R9, R154, RZ ;  /* 0x0000009a09a47224 */ /* 0x000fce00078e02ff */
.L_x_191:
[----:B------:R-:W-:Y:S05]  /*50e0*/  BSYNC B1 ;  /* 0x0000000000017941 */ /* 0x000fea0003800000 */
.L_x_190:
[----:B0-----:R-:W-:Y:S01]  /*50f0*/  @!P5 IMAD R9, R40, R153, R164 ;  /* 0x000000992809d224 */ /* 0x001fe200078e02a4 */
[----:B------:R-:W-:Y:S04]  /*5100*/  BSSY B1, `(.L_x_192) ;  /* 0x0000006000017945 */ /* 0x000fe80003800000 */
[----:B------:R0:W-:Y:S01]  /*5110*/  @!P5 STG.E.U8 desc[UR36][R6.64+0x20], R9 ;  /* 0x000020090600d986 */ /* 0x0001e2000c101124 */
[----:B------:R-:W-:Y:S05]  /*5120*/  @P1 BRA `(.L_x_193) ;  /* 0x00000000000c1947 */ /* 0x000fea0003800000 */
[----:B--2---:R-:W0:Y:S02]  /*5130*/  LDG.E.U8 R155, desc[UR36][R4.64+0x21] ;  /* 0x00002124049b7981 */ /* 0x004e24000c1e1100 */
[----:B0-----:R-:W-:-:S05]  /*5140*/  PRMT R9, R155, 0x8880, RZ ;  /* 0x000088809b097816 */ /* 0x001fca00000000ff */
[----:B------:R-:W-:-:S07]  /*5150*/  IMAD R164, R9, R154, RZ ;  /* 0x0000009a09a47224 */ /* 0x000fce00078e02ff */
.L_x_193:
[----:B------:R-:W-:Y:S05]  /*5160*/  BSYNC B1 ;  /* 0x0000000000017941 */ /* 0x000fea0003800000 */
.L_x_192:
        /* <DEDUP_REMOVED lines=11> */
.L_x_195:
[----:B------:R-:W-:Y:S05]  /*5220*/  BSYNC B1 ;  /* 0x0000000000017941 */ /* 0x000fea0003800000 */
.L_x_194:
[----:B0-----:R-:W-:Y:S01]  /*5230*/  @!P4 IMAD R9, R42, R153, R164 ;  /* 0x000000992a09c224 */ /* 0x001fe200078e02a4 */
[----:B------:R-:W-:Y:S04]  /*5240*/  BSSY B1, `(.L_x_196) ;  /* 0x0000006000017945 */ /* 0x000fe80003800000 */
[----:B------:R0:W-:Y:S01]  /*5250*/  @!P4 STG.E.U8 desc[UR36][R10.64+0x20], R9 ;  /* 0x000020090a00c986 */ /* 0x0001e2000c101124 */
[----:B------:R-:W-:Y:S05]  /*5260*/  @P3 BRA `(.L_x_197) ;  /* 0x00000000000c3947 */ /* 0x000fea0003800000 */
[----:B--2---:R-:W0:Y:S02]  /*5270*/  LDG.E.U8 R155, desc[UR36][R12.64+0x21] ;  /* 0x000021240c9b7981 */ /* 0x004e24000c1e1100 */
[----:B0-----:R-:W-:-:S05]  /*5280*/  PRMT R9, R155, 0x8880, RZ ;  /* 0x000088809b097816 */ /* 0x001fca00000000ff */
[----:B------:R-:W-:-:S07]  /*5290*/  IMAD R164, R9, R154, RZ ;  /* 0x0000009a09a47224 */ /* 0x000fce00078e02ff */
.L_x_197:
[----:B------:R-:W-:Y:S05]  /*52a0*/  BSYNC B1 ;  /* 0x0000000000017941 */ /* 0x000fea0003800000 */
.L_x_196:
[----:B------:R-:W-:Y:S01]  /*52b0*/  @!P3 IMAD R43, R43, R153, R164 ;  /* 0x000000992b2bb224 */ /* 0x000fe200078e02a4 */
[----:B------:R-:W-:Y:S04]  /*52c0*/  BSSY B1, `(.L_x_198) ;  /* 0x0000006000017945 */ /* 0x000fe80003800000 */
[----:B------:R0:W-:Y:S01]  /*52d0*/  @!P3 STG.E.U8 desc[UR36][R10.64+0x21], R43 ;  /* 0x0000212b0a00b986 */ /* 0x0001e2000c101124 */
[----:B------:R-:W-:Y:S05]  /*52e0*/  @P5 BRA `(.L_x_199) ;  /* 0x00000000000c5947 */ /* 0x000fea0003800000 */
[----:B--2---:R-:W0:Y:S02]  /*52f0*/  LDG.E.U8 R155, desc[UR36][R4.64+0x28] ;  /* 0x00002824049b7981 */ /* 0x004e24000c1e1100 */
[----:B0-----:R-:W-:-:S05]  /*5300*/  PRMT R9, R155, 0x8880, RZ ;  /* 0x000088809b097816 */ /* 0x001fca00000000ff */
[----:B------:R-:W-:-:S07]  /*5310*/  IMAD R164, R9, R154, RZ ;  /* 0x0000009a09a47224 */ /* 0x000fce00078e02ff */
.L_x_199:
[----:B------:R-:W-:Y:S05]  /*5320*/  BSYNC B1 ;  /* 0x0000000000017941 */ /* 0x000fea0003800000 */
.L_x_198:
[----:B0-----:R-:W-:Y:S01]  /*5330*/  @!P5 IMAD R9, R44, R153, R164 ;  /* 0x000000992c09d224 */ /* 0x001fe200078e02a4 */
[----:B------:R-:W-:Y:S04]  /*5340*/  BSSY B1, `(.L_x_200) ;  /* 0x0000006000017945 */ /* 0x000fe80003800000 */
[----:B------:R0:W-:Y:S01]  /*5350*/  @!P5 STG.E.U8 desc[UR36][R6.64+0x28], R9 ;  /* 0x000028090600d986 */ /* 0x0001e2000c101124 */
[----:B------:R-:W-:Y:S05]  /*5360*/  @P1 BRA `(.L_x_201) ;  /* 0x00000000000c1947 */ /* 0x000fea0003800000 */
[----:B--2---:R-:W0:Y:S02]  /*5370*/  LDG.E.U8 R155, desc[UR36][R4.64+0x29] ;  /* 0x00002924049b7981 */ /* 0x004e24000c1e1100 */
[----:B0-----:R-:W-:-:S05]  /*5380*/  PRMT R9, R155, 0x8880, RZ ;  /* 0x000088809b097816 */ /* 0x001fca00000000ff */
[----:B------:R-:W-:-:S07]  /*5390*/  IMAD R164, R9, R154, RZ ;  /* 0x0000009a09a47224 */ /* 0x000fce00078e02ff */
.L_x_201:
[----:B------:R-:W-:Y:S05]  /*53a0*/  BSYNC B1 ;  /* 0x0000000000017941 */ /* 0x000fea0003800000 */
.L_x_200:
        /* <DEDUP_REMOVED lines=11> */
.L_x_203:
[----:B------:R-:W-:Y:S05]  /*5460*/  BSYNC B1 ;  /* 0x0000000000017941 */ /* 0x000fea0003800000 */
.L_x_202:
[----:B0-----:R-:W-:Y:S01]  /*5470*/  @!P4 IMAD R9, R46, R153, R164 ;  /* 0x000000992e09c224 */ /* 0x001fe200078e02a4 */
[----:B------:R-:W-:Y:S04]  /*5480*/  BSSY B1, `(.L_x_204) ;  /* 0x0000006000017945 */ /* 0x000fe80003800000 */
[----:B------:R0:W-:Y:S01]  /*5490*/  @!P4 STG.E.U8 desc[UR36][R10.64+0x28], R9 ;  /* 0x000028090a00c986 */ /* 0x0001e2000c101124 */
[----:B------:R-:W-:Y:S05]  /*54a0*/  @P3 BRA `(.L_x_205) ;  /* 0x00000000000c3947 */ /* 0x000fea0003800000 */
[----:B--2---:R-:W0:Y:S02]  /*54b0*/  LDG.E.U8 R155, desc[UR36][R12.64+0x29] ;  /* 0x000029240c9b7981 */ /* 0x004e24000c1e1100 */
[----:B0-----:R-:W-:-:S05]  /*54c0*/  PRMT R9, R155, 0x8880, RZ ;  /* 0x000088809b097816 */ /* 0x001fca00000000ff */
[----:B------:R-:W-:-:S07]  /*54d0*/  IMAD R164, R9, R154, RZ ;  /* 0x0000009a09a47224 */ /* 0x000fce00078e02ff */
.L_x_205:
[----:B------:R-:W-:Y:S05]  /*54e0*/  BSYNC B1 ;  /* 0x0000000000017941 */ /* 0x000fea0003800000 */
.L_x_204:
[----:B------:R-:W-:Y:S01]  /*54f0*/  @!P3 IMAD R47, R47, R153, R164 ;  /* 0x000000992f2fb224 */ /* 0x000fe200078e02a4 */
[----:B------:R-:W-:Y:S04]  /*5500*/  BSSY B1, `(.L_x_206) ;  /* 0x0000006000017945 */ /* 0x000fe80003800000 */
[----:B------:R0:W-:Y:S01]  /*5510*/  @!P3 STG.E.U8 desc[UR36][R10.64+0x29], R47 ;  /* 0x0000292f0a00b986 */ /* 0x0001e2000c101124 */
[----:B------:R-:W-:Y:S05]  /*5520*/  @P5 BRA `(.L_x_207) ;  /* 0x00000000000c5947 */ /* 0x000fea0003800000 */
[----:B--2---:R-:W0:Y:S02]  /*5530*/  LDG.E.U8 R155, desc[UR36][R4.64+0x30] ;  /* 0x00003024049b7981 */ /* 0x004e24000c1e1100 */
[----:B0-----:R-:W-:-:S05]  /*5540*/  PRMT R9, R155, 0x8880, RZ ;  /* 0x000088809b097816 */ /* 0x001fca00000000ff */
[----:B------:R-:W-:-:S07]  /*5550*/  IMAD R164, R9, R154, RZ ;  /* 0x0000009a09a47224 */ /* 0x000fce00078e02ff */
.L_x_207:
[----:B------:R-:W-:Y:S05]  /*5560*/  BSYNC B1 ;  /* 0x0000000000017941 */ /* 0x000fea0003800000 */
.L_x_206:
[----:B0-----:R-:W-:Y:S01]  /*5570*/  @!P5 IMAD R9, R48, R153, R164 ;  /* 0x000000993009d224 */ /* 0x001fe200078e02a4 */
[----:B------:R-:W-:Y:S04]  /*5580*/  BSSY B1, `(.L_x_208) ;  /* 0x0000006000017945 */ /* 0x000fe80003800000 */
[----:B------:R0:W-:Y:S01]  /*5590*/  @!P5 STG.E.U8 desc[UR36][R6.64+0x30], R9 ;  /* 0x000030090600d986 */ /* 0x0001e2000c101124 */
[----:B------:R-:W-:Y:S05]  /*55a0*/  @P1 BRA `(.L_x_209) ;  /* 0x00000000000c1947 */ /* 0x000fea0003800000 */
[----:B--2---:R-:W0:Y:S02]  /*55b0*/  LDG.E.U8 R155, desc[UR36][R4.64+0x31] ;  /* 0x00003124049b7981 */ /* 0x004e24000c1e1100 */
[----:B0-----:R-:W-:-:S05]  /*55c0*/  PRMT R9, R155, 0x8880, RZ ;  /* 0x000088809b097816 */ /* 0x001fca00000000ff */
[----:B------:R-:W-:-:S07]  /*55d0*/  IMAD R164, R9, R154, RZ ;  /* 0x0000009a09a47224 */ /* 0x000fce00078e02ff */
.L_x_209:
[----:B------:R-:W-:Y:S05]  /*55e0*/  BSYNC B1 ;  /* 0x0000000000017941 */ /* 0x000fea0003800000 */
.L_x_208:
        /* <DEDUP_REMOVED lines=11> */
.L_x_211:
[----:B------:R-:W-:Y:S05]  /*56a0*/  BSYNC B1 ;  /* 0x0000000000017941 */ /* 0x000fea0003800000 */
.L_x_210:
[----:B0-----:R-:W-:Y:S01]  /*56b0*/  @!P4 IMAD R9, R50, R153, R164 ;  /* 0x000000993209c224 */ /* 0x001fe200078e02a4 */
[----:B------:R-:W-:Y:S04]  /*56c0*/  BSSY B1, `(.L_x_212) ;  /* 0x0000006000017945 */ /* 0x000fe80003800000 */
[----:B------:R0:W-:Y:S01]  /*56d0*/  @!P4 STG.E.U8 desc[UR36][R10.64+0x30], R9 ;  /* 0x000030090a00c986 */ /* 0x0001e2000c101124 */
[----:B------:R-:W-:Y:S05]  /*56e0*/  @P3 BRA `(.L_x_213) ;  /* 0x00000000000c3947 */ /* 0x000fea0003800000 */
[----:B--2---:R-:W0:Y:S02]  /*56f0*/  LDG.E.U8 R155, desc[UR36][R12.64+0x31] ;  /* 0x000031240c9b7981 */ /* 0x004e24000c1e1100 */
[----:B0-----:R-:W-:-:S05]  /*5700*/  PRMT R9, R155, 0x8880, RZ ;  /* 0x000088809b097816 */ /* 0x001fca00000000ff */
[----:B------:R-:W-:-:S07]  /*5710*/  IMAD R164, R9, R154, RZ ;  /* 0x0000009a09a47224 */ /* 0x000fce00078e02ff */
.L_x_213:
[----:B------:R-:W-:Y:S05]  /*5720*/  BSYNC B1 ;  /* 0x0000000000017941 */ /* 0x000fea0003800000 */
.L_x_212:
[----:B------:R-:W-:Y:S01]  /*5730*/  @!P3 IMAD R51, R51, R153, R164 ;  /* 0x000000993333b224 */ /* 0x000fe200078e02a4 */
[----:B------:R-:W-:Y:S04]  /*5740*/  BSSY B1, `(.L_x_214) ;  /* 0x0000006000017945 */ /* 0x000fe80003800000 */
[----:B------:R0:W-:Y:S01]  /*5750*/  @!P3 STG.E.U8 desc[UR36][R10.64+0x31], R51 ;  /* 0x000031330a00b986 */ /* 0x0001e2000c101124 */
[----:B------:R-:W-:Y:S05]  /*5760*/  @P5 BRA `(.L_x_215) ;  /* 0x00000000000c5947 */ /* 0x000fea0003800000 */
[----:B--2---:R-:W0:Y:S02]  /*5770*/  LDG.E.U8 R155, desc[UR36][R4.64+0x38] ;  /* 0x00003824049b7981 */ /* 0x004e24000c1e1100 */
[----:B0-----:R-:W-:-:S05]  /*5780*/  PRMT R9, R155, 0x8880, RZ ;  /* 0x000088809b097816 */ /* 0x001fca00000000ff */
[----:B------:R-:W-:-:S07]  /*5790*/  IMAD R164, R9, R154, RZ ;  /* 0x0000009a09a47224 */ /* 0x000fce00078e02ff */
.L_x_215:
[----:B------:R-:W-:Y:S05]  /*57a0*/  BSYNC B1 ;  /* 0x0000000000017941 */ /* 0x000fea0003800000 */
.L_x_214:
[----:B0-----:R-:W-:Y:S01]  /*57b0*/  @!P5 IMAD R9, R52, R153, R164 ;  /* 0x000000993409d224 */ /* 0x001fe200078e02a4 */
[----:B------:R-:W-:Y:S04]  /*57c0*/  BSSY B1, `(.L_x_216) ;  /* 0x0000006000017945 */ /* 0x000fe80003800000 */
[----:B------:R0:W-:Y:S01]  /*57d0*/  @!P5 STG.E.U8 desc[UR36][R6.64+0x38], R9 ;  /* 0x000038090600d986 */ /* 0x0001e2000c101124 */
[----:B------:R-:W-:Y:S05]  /*57e0*/  @P1 BRA `(.L_x_217) ;  /* 0x00000000000c1947 */ /* 0x000fea0003800000 */
[----:B--2---:R-:W0:Y:S02]  /*57f0*/  LDG.E.U8 R155, desc[UR36][R4.64+0x39] ;  /* 0x00003924049b7981 */ /* 0x004e24000c1e1100 */
[----:B0-----:R-:W-:-:S05]  /*5800*/  PRMT R9, R155, 0x8880, RZ ;  /* 0x000088809b097816 */ /* 0x001fca00000000ff */
[----:B------:R-:W-:-:S07]  /*5810*/  IMAD R164, R9, R154, RZ ;  /* 0x0000009a09a47224 */ /* 0x000fce00078e02ff */
.L_x_217:
[----:B------:R-:W-:Y:S05]  /*5820*/  BSYNC B1 ;  /* 0x0000000000017941 */ /* 0x000fea0003800000 */
.L_x_216:
        /* <DEDUP_REMOVED lines=11> */
.L_x_219:
[----:B------:R-:W-:Y:S05]  /*58e0*/  BSYNC B1 ;  /* 0x0000000000017941 */ /* 0x000fea0003800000 */
.L_x_218:
[----:B0-----:R-:W-:Y:S01]  /*58f0*/  @!P4 IMAD R9, R54, R153, R164 ;  /* 0x000000993609c224 */ /* 0x001fe200078e02a4 */
[----:B------:R-:W-:Y:S04]  /*5900*/  BSSY B1, `(.L_x_220) ;  /* 0x0000006000017945 */ /* 0x000fe80003800000 */
[----:B------:R0:W-:Y:S01]  /*5910*/  @!P4 STG.E.U8 desc[UR36][R10.64+0x38], R9 ;  /* 0x000038090a00c986 */ /* 0x0001e2000c101124 */
[----:B------:R-:W-:Y:S05]  /*5920*/  @P3 BRA `(.L_x_221) ;  /* 0x00000000000c3947 */ /* 0x000fea0003800000 */
[----:B--2---:R-:W0:Y:S02]  /*5930*/  LDG.E.U8 R155, desc[UR36][R12.64+0x39] ;  /* 0x000039240c9b7981 */ /* 0x004e24000c1e1100 */
[----:B0-----:R-:W-:-:S05]  /*5940*/  PRMT R9, R155, 0x8880, RZ ;  /* 0x000088809b097816 */ /* 0x001fca00000000ff */
[----:B------:R-:W-:-:S07]  /*5950*/  IMAD R164, R9, R154, RZ ;  /* 0x0000009a09a47224 */ /* 0x000fce00078e02ff */
.L_x_221:
[----:B------:R-:W-:Y:S05]  /*5960*/  BSYNC B1 ;  /* 0x0000000000017941 */ /* 0x000fea0003800000 */
.L_x_220:
[----:B------:R-:W-:Y:S01]  /*5970*/  @!P3 IMAD R55, R55, R153, R164 ;  /* 0x000000993737b224 */ /* 0x000fe200078e02a4 */
[----:B------:R-:W-:Y:S04]  /*5980*/  BSSY B1, `(.L_x_222) ;  /* 0x0000006000017945 */ /* 0x000fe80003800000 */
[----:B------:R0:W-:Y:S01]  /*5990*/  @!P3 STG.E.U8 desc[UR36][R10.64+0x39], R55 ;  /* 0x000039370a00b986 */ /* 0x0001e2000c101124 */
[----:B------:R-:W-:Y:S05]  /*59a0*/  @P5 BRA `(.L_x_223) ;  /* 0x00000000000c5947 */ /* 0x000fea0003800000 */
[----:B--2---:R-:W0:Y:S02]  /*59b0*/  LDG.E.U8 R155, desc[UR36][R4.64+0x40] ;  /* 0x00004024049b7981 */ /* 0x004e24000c1e1100 */
[----:B0-----:R-:W-:-:S05]  /*59c0*/  PRMT R9, R155, 0x8880, RZ ;  /* 0x000088809b097816 */ /* 0x001fca00000000ff */
[----:B------:R-:W-:-:S07]  /*59d0*/  IMAD R164, R9, R154, RZ ;  /* 0x0000009a09a47224 */ /* 0x000fce00078e02ff */
.L_x_223:
[----:B------:R-:W-:Y:S05]  /*59e0*/  BSYNC B1 ;  /* 0x0000000000017941 */ /* 0x000fea0003800000 */
.L_x_222:
[----:B0-----:R-:W-:Y:S01]  /*59f0*/  @!P5 IMAD R9, R56, R153, R164 ;  /* 0x000000993809d224 */ /* 0x001fe200078e02a4 */
[----:B------:R-:W-:Y:S04]  /*5a00*/  BSSY B1, `(.L_x_224) ;  /* 0x0000006000017945 */ /* 0x000fe80003800000 */
[----:B------:R0:W-:Y:S01]  /*5a10*/  @!P5 STG.E.U8 desc[UR36][R6.64+0x40], R9 ;  /* 0x000040090600d986 */ /* 0x0001e2000c101124 */
[----:B------:R-:W-:Y:S05]  /*5a20*/  @P1 BRA `(.L_x_225) ;  /* 0x00000000000c1947 */ /* 0x000fea0003800000 */
[----:B--2---:R-:W0:Y:S02]  /*5a30*/  LDG.E.U8 R155, desc[UR36][R4.64+0x41] ;  /* 0x00004124049b7981 */ /* 0x004e24000c1e1100 */
[----:B0-----:R-:W-:-:S05]  /*5a40*/  PRMT R9, R155, 0x8880, RZ ;  /* 0x000088809b097816 */ /* 0x001fca00000000ff */
[----:B------:R-:W-:-:S07]  /*5a50*/  IMAD R164, R9, R154, RZ ;  /* 0x0000009a09a47224 */ /* 0x000fce00078e02ff */
.L_x_225:
[----:B------:R-:W-:Y:S05]  /*5a60*/  BSYNC B1 ;  /* 0x0000000000017941 */ /* 0x000fea0003800000 */
.L_x_224:
        /* <DEDUP_REMOVED lines=11> */
.L_x_227:
[----:B------:R-:W-:Y:S05]  /*5b20*/  BSYNC B1 ;  /* 0x0000000000017941 */ /* 0x000fea0003800000 */
.L_x_226:
[----:B0-----:R-:W-:Y:S01]  /*5b30*/  @!P4 IMAD R9, R58, R153, R164 ;  /* 0x000000993a09c224 */ /* 0x001fe200078e02a4 */
[----:B------:R-:W-:Y:S04]  /*5b40*/  BSSY B1, `(.L_x_228) ;  /* 0x0000006000017945 */ /* 0x000fe80003800000 */
[----:B------:R0:W-:Y:S01]  /*5b50*/  @!P4 STG.E.U8 desc[UR36][R10.64+0x40], R9 ;  /* 0x000040090a00c986 */ /* 0x0001e2000c101124 */
[----:B------:R-:W-:Y:S05]  /*5b60*/  @P3 BRA `(.L_x_229) ;  /* 0x00000000000c3947 */ /* 0x000fea0003800000 */
[----:B--2---:R-:W0:Y:S02]  /*5b70*/  LDG.E.U8 R155, desc[UR36][R12.64+0x41] ;  /* 0x000041240c9b7981 */ /* 0x004e24000c1e1100 */
[----:B0-----:R-:W-:-:S05]  /*5b80*/  PRMT R9, R155, 0x8880, RZ ;  /* 0x000088809b097816 */ /* 0x001fca00000000ff */
[----:B------:R-:W-:-:S07]  /*5b90*/  IMAD R164, R9, R154, RZ ;  /* 0x0000009a09a47224 */ /* 0x000fce00078e02ff */
.L_x_229:
[----:B------:R-:W-:Y:S05]  /*5ba0*/  BSYNC B1 ;  /* 0x0000000000017941 */ /* 0x000fea0003800000 */
.L_x_228:
[----:B------:R-:W-:Y:S01]  /*5bb0*/  @!P3 IMAD R59, R59, R153, R164 ;  /* 0x000000993b3bb224 */ /* 0x000fe200078e02a4 */
[----:B------:R-:W-:Y:S04]  /*5bc0*/  BSSY B1, `(.L_x_230) ;  /* 0x0000006000017945 */ /* 0x000fe80003800000 */
[----:B------:R0:W-:Y:S01]  /*5bd0*/  @!P3 STG.E.U8 desc[UR36][R10.64+0x41], R59 ;  /* 0x0000413b0a00b986 */ /* 0x0001e2000c101124 */
[----:B------:R-:W-:Y:S05]  /*5be0*/  @P5 BRA `(.L_x_231) ;  /* 0x00000000000c5947 */ /* 0x000fea0003800000 */
[----:B--2---:R-:W0:Y:S02]  /*5bf0*/  LDG.E.U8 R155, desc[UR36][R4.64+0x48] ;  /* 0x00004824049b7981 */ /* 0x004e24000c1e1100 */
[----:B0-----:R-:W-:-:S05]  /*5c00*/  PRMT R9, R155, 0x8880, RZ ;  /* 0x000088809b097816 */ /* 0x001fca00000000ff */
[----:B------:R-:W-:-:S07]  /*5c10*/  IMAD R164, R9, R154, RZ ;  /* 0x0000009a09a47224 */ /* 0x000fce00078e02ff */
.L_x_231:
[----:B------:R-:W-:Y:S05]  /*5c20*/  BSYNC B1 ;  /* 0x0000000000017941 */ /* 0x000fea0003800000 */
.L_x_230:
[----:B0-----:R-:W-:Y:S01]  /*5c30*/  @!P5 IMAD R9, R60, R153, R164 ;  /* 0x000000993c09d224 */ /* 0x001fe200078e02a4 */
[----:B------:R-:W-:Y:S04]  /*5c40*/  BSSY B1, `(.L_x_232) ;  /* 0x0000006000017945 */ /* 0x000fe80003800000 */
[----:B------:R0:W-:Y:S01]  /*5c50*/  @!P5 STG.E.U8 desc[UR36][R6.64+0x48], R9 ;  /* 0x000048090600d986 */ /* 0x0001e2000c101124 */
[----:B------:R-:W-:Y:S05]  /*5c60*/  @P1 BRA `(.L_x_233) ;  /* 0x00000000000c1947 */ /* 0x000fea0003800000 */
[----:B--2---:R-:W0:Y:S02]  /*5c70*/  LDG.E.U8 R155, desc[UR36][R4.64+0x49] ;  /* 0x00004924049b7981 */ /* 0x004e24000c1e1100 */
[----:B0-----:R-:W-:-:S05]  /*5c80*/  PRMT R9, R155, 0x8880, RZ ;  /* 0x000088809b097816 */ /* 0x001fca00000000ff */
[----:B------:R-:W-:-:S07]  /*5c90*/  IMAD R164, R9, R154, RZ ;  /* 0x0000009a09a47224 */ /* 0x000fce00078e02ff */
.L_x_233:
[----:B------:R-:W-:Y:S05]  /*5ca0*/  BSYNC B1 ;  /* 0x0000000000017941 */ /* 0x000fea0003800000 */
.L_x_232:
        /* <DEDUP_REMOVED lines=11> */
.L_x_235:
[----:B------:R-:W-:Y:S05]  /*5d60*/  BSYNC B1 ;  /* 0x0000000000017941 */ /* 0x000fea0003800000 */
.L_x_234:
[----:B0-----:R-:W-:Y:S01]  /*5d70*/  @!P4 IMAD R9, R62, R153, R164 ;  /* 0x000000993e09c224 */ /* 0x001fe200078e02a4 */
[----:B------:R-:W-:Y:S04]  /*5d80*/  BSSY B1, `(.L_x_236) ;  /* 0x0000006000017945 */ /* 0x000fe80003800000 */
[----:B------:R0:W-:Y:S01]  /*5d90*/  @!P4 STG.E.U8 desc[UR36][R10.64+0x48], R9 ;  /* 0x000048090a00c986 */ /* 0x0001e2000c101124 */
[----:B------:R-:W-:Y:S05]  /*5da0*/  @P3 BRA `(.L_x_237) ;  /* 0x00000000000c3947 */ /* 0x000fea0003800000 */
[----:B--2---:R-:W0:Y:S02]  /*5db0*/  LDG.E.U8 R155, desc[UR36][R12.64+0x49] ;  /* 0x000049240c9b7981 */ /* 0x004e24000c1e1100 */
[----:B0-----:R-:W-:-:S05]  /*5dc0*/  PRMT R9, R155, 0x8880, RZ ;  /* 0x000088809b097816 */ /* 0x001fca00000000ff */
[----:B------:R-:W-:-:S07]  /*5dd0*/  IMAD R164, R9, R154, RZ ;  /* 0x0000009a09a47224 */ /* 0x000fce00078e02ff */
.L_x_237:
[----:B------:R-:W-:Y:S05]  /*5de0*/  BSYNC B1 ;  /* 0x0000000000017941 */ /* 0x000fea0003800000 */
.L_x_236:
[----:B------:R-:W-:Y:S01]  /*5df0*/  @!P3 IMAD R63, R63, R153, R164 ;  /* 0x000000993f3fb224 */ /* 0x000fe200078e02a4 */
[----:B------:R-:W-:Y:S04]  /*5e00*/  BSSY B1, `(.L_x_238) ;  /* 0x0000006000017945 */ /* 0x000fe80003800000 */
[----:B------:R0:W-:Y:S01]  /*5e10*/  @!P3 STG.E.U8 desc[UR36][R10.64+0x49], R63 ;  /* 0x0000493f0a00b986 */ /* 0x0001e2000c101124 */
[----:B------:R-:W-:Y:S05]  /*5e20*/  @P5 BRA `(.L_x_239) ;  /* 0x00000000000c5947 */ /* 0x000fea0003800000 */
[----:B--2---:R-:W0:Y:S02]  /*5e30*/  LDG.E.U8 R155, desc[UR36][R4.64+0x50] ;  /* 0x00005024049b7981 */ /* 0x004e24000c1e1100 */
[----:B0-----:R-:W-:-:S05]  /*5e40*/  PRMT R9, R155, 0x8880, RZ ;  /* 0x000088809b097816 */ /* 0x001fca00000000ff */
[----:B------:R-:W-:-:S07]  /*5e50*/  IMAD R164, R9, R154, RZ ;  /* 0x0000009a09a47224 */ /* 0x000fce00078e02ff */
.L_x_239:
[----:B------:R-:W-:Y:S05]  /*5e60*/  BSYNC B1 ;  /* 0x0000000000017941 */ /* 0x000fea0003800000 */
.L_x_238:
[----:B0-----:R-:W-:Y:S01]  /*5e70*/  @!P5 IMAD R9, R64, R153, R164 ;  /* 0x000000994009d224 */ /* 0x001fe200078e02a4 */
[----:B------:R-:W-:Y:S04]  /*5e80*/  BSSY B1, `(.L_x_240) ;  /* 0x0000006000017945 */ /* 0x000fe80003800000 */
[----:B------:R0:W-:Y:S01]  /*5e90*/  @!P5 STG.E.U8 desc[UR36][R6.64+0x50], R9 ;  /* 0x000050090600d986 */ /* 0x0001e2000c101124 */
[----:B------:R-:W-:Y:S05]  /*5ea0*/  @P1 BRA `(.L_x_241) ;  /* 0x00000000000c1947 */ /* 0x000fea0003800000 */
[----:B--2---:R-:W0:Y:S02]  /*5eb0*/  LDG.E.U8 R155, desc[UR36][R4.64+0x51] ;  /* 0x00005124049b7981 */ /* 0x004e24000c1e1100 */
[----:B0-----:R-:W-:-:S05]  /*5ec0*/  PRMT R9, R155, 0x8880, RZ ;  /* 0x000088809b097816 */ /* 0x001fca00000000ff */
[----:B------:R-:W-:-:S07]  /*5ed0*/  IMAD R164, R9, R154, RZ ;  /* 0x0000009a09a47224 */ /* 0x000fce00078e02ff */
.L_x_241:
[----:B------:R-:W-:Y:S05]  /*5ee0*/  BSYNC B1 ;  /* 0x0000000000017941 */ /* 0x000fea0003800000 */
.L_x_240:
        /* <DEDUP_REMOVED lines=11> */
.L_x_243:
[----:B------:R-:W-:Y:S05]  /*5fa0*/  BSYNC B1 ;  /* 0x0000000000017941 */ /* 0x000fea0003800000 */
.L_x_242:
[----:B0-----:R-:W-:Y:S01]  /*5fb0*/  @!P4 IMAD R9, R66, R153, R164 ;  /* 0x000000994209c224 */ /* 0x001fe200078e02a4 */
[----:B------:R-:W-:Y:S04]  /*5fc0*/  BSSY B1, `(.L_x_244) ;  /* 0x0000006000017945 */ /* 0x000fe80003800000 */
[----:B------:R0:W-:Y:S01]  /*5fd0*/  @!P4 STG.E.U8 desc[UR36][R10.64+0x50], R9 ;  /* 0x000050090a00c986 */ /* 0x0001e2000c101124 */
[----:B------:R-:W-:Y:S05]  /*5fe0*/  @P3 BRA `(.L_x_245) ;  /* 0x00000000000c3947 */ /* 0x000fea0003800000 */
[----:B--2---:R-:W0:Y:S02]  /*5ff0*/  LDG.E.U8 R155, desc[UR36][R12.64+0x51] ;  /* 0x000051240c9b7981 */ /* 0x004e24000c1e1100 */
[----:B0-----:R-:W-:-:S05]  /*6000*/  PRMT R9, R155, 0x8880, RZ ;  /* 0x000088809b097816 */ /* 0x001fca00000000ff */
[----:B------:R-:W-:-:S07]  /*6010*/  IMAD R164, R9, R154, RZ ;  /* 0x0000009a09a47224 */ /* 0x000fce00078e02ff */
.L_x_245:
[----:B------:R-:W-:Y:S05]  /*6020*/  BSYNC B1 ;  /* 0x0000000000017941 */ /* 0x000fea0003800000 */
.L_x_244:
[----:B------:R-:W-:Y:S01]  /*6030*/  @!P3 IMAD R67, R67, R153, R164 ;  /* 0x000000994343b224 */ /* 0x000fe200078e02a4 */
[----:B------:R-:W-:Y:S04]  /*6040*/  BSSY B1, `(.L_x_246) ;  /* 0x0000006000017945 */ /* 0x000fe80003800000 */
[----:B------:R0:W-:Y:S01]  /*6050*/  @!P3 STG.E.U8 desc[UR36][R10.64+0x51], R67 ;  /* 0x000051430a00b986 */ /* 0x0001e2000c101124 */
[----:B------:R-:W-:Y:S05]  /*6060*/  @P5 BRA `(.L_x_247) ;  /* 0x00000000000c5947 */ /* 0x000fea0003800000 */
[----:B--2---:R-:W0:Y:S02]  /*6070*/  LDG.E.U8 R155, desc[UR36][R4.64+0x58] ;  /* 0x00005824049b7981 */ /* 0x004e24000c1e1100 */
[----:B0-----:R-:W-:-:S05]  /*6080*/  PRMT R9, R155, 0x8880, RZ ;  /* 0x000088809b097816 */ /* 0x001fca00000000ff */
[----:B------:R-:W-:-:S07]  /*6090*/  IMAD R164, R9, R154, RZ ;  /* 0x0000009a09a47224 */ /* 0x000fce00078e02ff */
.L_x_247:
[----:B------:R-:W-:Y:S05]  /*60a0*/  BSYNC B1 ;  /* 0x0000000000017941 */ /* 0x000fea0003800000 */
.L_x_246:
[----:B0-----:R-:W-:Y:S01]  /*60b0*/  @!P5 IMAD R9, R68, R153, R164 ;  /* 0x000000994409d224 */ /* 0x001fe200078e02a4 */
[----:B------:R-:W-:Y:S04]  /*60c0*/  BSSY B1, `(.L_x_248) ;  /* 0x0000006000017945 */ /* 0x000fe80003800000 */
[----:B------:R0:W-:Y:S01]  /*60d0*/  @!P5 STG.E.U8 desc[UR36][R6.64+0x58], R9 ;  /* 0x000058090600d986 */ /* 0x0001e2000c101124 */
[----:B------:R-:W-:Y:S05]  /*60e0*/  @P1 BRA `(.L_x_249) ;  /* 0x00000000000c1947 */ /* 0x000fea0003800000 */
[----:B--2---:R-:W0:Y:S02]  /*60f0*/  LDG.E.U8 R155, desc[UR36][R4.64+0x59] ;  /* 0x00005924049b7981 */ /* 0x004e24000c1e1100 */
[----:B0-----:R-:W-:-:S05]  /*6100*/  PRMT R9, R155, 0x8880, RZ ;  /* 0x000088809b097816 */ /* 0x001fca00000000ff */
[----:B------:R-:W-:-:S07]  /*6110*/  IMAD R164, R9, R154, RZ ;  /* 0x0000009a09a47224 */ /* 0x000fce00078e02ff */
.L_x_249:
[----:B------:R-:W-:Y:S05]  /*6120*/  BSYNC B1 ;  /* 0x0000000000017941 */ /* 0x000fea0003800000 */
.L_x_248:
        /* <DEDUP_REMOVED lines=11> */
.L_x_251:
[----:B------:R-:W-:Y:S05]  /*61e0*/  BSYNC B1 ;  /* 0x0000000000017941 */ /* 0x000fea0003800000 */
.L_x_250:
[----:B0-----:R-:W-:Y:S01]  /*61f0*/  @!P4 IMAD R9, R70, R153, R164 ;  /* 0x000000994609c224 */ /* 0x001fe200078e02a4 */
[----:B------:R-:W-:Y:S04]  /*6200*/  BSSY B1, `(.L_x_252) ;  /* 0x0000006000017945 */ /* 0x000fe80003800000 */
[----:B------:R0:W-:Y:S01]  /*6210*/  @!P4 STG.E.U8 desc[UR36][R10.64+0x58], R9 ;  /* 0x000058090a00c986 */ /* 0x0001e2000c101124 */
[----:B------:R-:W-:Y:S05]  /*6220*/  @P3 BRA `(.L_x_253) ;  /* 0x00000000000c3947 */ /* 0x000fea0003800000 */
[----:B--2---:R-:W0:Y:S02]  /*6230*/  LDG.E.U8 R155, desc[UR36][R12.64+0x59] ;  /* 0x000059240c9b7981 */ /* 0x004e24000c1e1100 */
[----:B0-----:R-:W-:-:S05]  /*6240*/  PRMT R9, R155, 0x8880, RZ ;  /* 0x000088809b097816 */ /* 0x001fca00000000ff */
[----:B------:R-:W-:-:S07]  /*6250*/  IMAD R164, R9, R154, RZ ;  /* 0x0000009a09a47224 */ /* 0x000fce00078e02ff */
.L_x_253:
[----:B------:R-:W-:Y:S05]  /*6260*/  BSYNC B1 ;  /* 0x0000000000017941 */ /* 0x000fea0003800000 */
.L_x_252:
[----:B------:R-:W-:Y:S01]  /*6270*/  @!P3 IMAD R71, R71, R153, R164 ;  /* 0x000000994747b224 */ /* 0x000fe200078e02a4 */
[----:B------:R-:W-:Y:S04]  /*6280*/  BSSY B1, `(.L_x_254) ;  /* 0x0000006000017945 */ /* 0x000fe80003800000 */
[----:B------:R0:W-:Y:S01]  /*6290*/  @!P3 STG.E.U8 desc[UR36][R10.64+0x59], R71 ;  /* 0x000059470a00b986 */ /* 0x0001e2000c101124 */
[----:B------:R-:W-:Y:S05]  /*62a0*/  @P5 BRA `(.L_x_255) ;  /* 0x00000000000c5947 */ /* 0x000fea0003800000 */
[----:B--2---:R-:W0:Y:S02]  /*62b0*/  LDG.E.U8 R155, desc[UR36][R4.64+0x60] ;  /* 0x00006024049b7981 */ /* 0x004e24000c1e1100 */
[----:B0-----:R-:W-:-:S05]  /*62c0*/  PRMT R9, R155, 0x8880, RZ ;  /* 0x000088809b097816 */ /* 0x001fca00000000ff */
[----:B------:R-:W-:-:S07]  /*62d0*/  IMAD R164, R9, R154, RZ ;  /* 0x0000009a09a47224 */ /* 0x000fce00078e02ff */
.L_x_255:
[----:B------:R-:W-:Y:S05]  /*62e0*/  BSYNC B1 ;  /* 0x0000000000017941 */ /* 0x000fea0003800000 */
.L_x_254:
[----:B0-----:R-:W-:Y:S01]  /*62f0*/  @!P5 IMAD R9, R72, R153, R164 ;  /* 0x000000994809d224 */ /* 0x001fe200078e02a4 */
[----:B------:R-:W-:Y:S04]  /*6300*/  BSSY B1, `(.L_x_256) ;  /* 0x0000006000017945 */ /* 0x000fe80003800000 */
[----:B------:R0:W-:Y:S01]  /*6310*/  @!P5 STG.E.U8 desc[UR36][R6.64+0x60], R9 ;  /* 0x000060090600d986 */ /* 0x0001e2000c101124 */
[----:B------:R-:W-:Y:S05]  /*6320*/  @P1 BRA `(.L_x_257) ;  /* 0x00000000000c1947 */ /* 0x000fea0003800000 */
[----:B--2---:R-:W0:Y:S02]  /*6330*/  LDG.E.U8 R155, desc[UR36][R4.64+0x61] ;  /* 0x00006124049b7981 */ /* 0x004e24000c1e1100 */
[----:B0-----:R-:W-:-:S05]  /*6340*/  PRMT R9, R155, 0x8880, RZ ;  /* 0x000088809b097816 */ /* 0x001fca00000000ff */
[----:B------:R-:W-:-:S07]  /*6350*/  IMAD R164, R9, R154, RZ ;  /* 0x0000009a09a47224 */ /* 0x000fce00078e02ff */
.L_x_257:
[----:B------:R-:W-:Y:S05]  /*6360*/  BSYNC B1 ;  /* 0x0000000000017941 */ /* 0x000fea0003800000 */
.L_x_256:
        /* <DEDUP_REMOVED lines=11> */
.L_x_259:
[----:B------:R-:W-:Y:S05]  /*6420*/  BSYNC B1 ;  /* 0x0000000000017941 */ /* 0x000fea0003800000 */
.L_x_258:
[----:B0-----:R-:W-:Y:S01]  /*6430*/  @!P4 IMAD R9, R74, R153, R164 ;  /* 0x000000994a09c224 */ /* 0x001fe200078e02a4 */
[----:B------:R-:W-:Y:S04]  /*6440*/  BSSY B1, `(.L_x_260) ;  /* 0x0000006000017945 */ /* 0x000fe80003800000 */
[----:B------:R0:W-:Y:S01]  /*6450*/  @!P4 STG.E.U8 desc[UR36][R10.64+0x60], R9 ;  /* 0x000060090a00c986 */ /* 0x0001e2000c101124 */
[----:B------:R-:W-:Y:S05]  /*6460*/  @P3 BRA `(.L_x_261) ;  /* 0x00000000000c3947 */ /* 0x000fea0003800000 */
[----:B--2---:R-:W0:Y:S02]  /*6470*/  LDG.E.U8 R155, desc[UR36][R12.64+0x61] ;  /* 0x000061240c9b7981 */ /* 0x004e24000c1e1100 */
[----:B0-----:R-:W-:-:S05]  /*6480*/  PRMT R9, R155, 0x8880, RZ ;  /* 0x000088809b097816 */ /* 0x001fca00000000ff */
[----:B------:R-:W-:-:S07]  /*6490*/  IMAD R164, R9, R154, RZ ;  /* 0x0000009a09a47224 */ /* 0x000fce00078e02ff */
.L_x_261:
[----:B------:R-:W-:Y:S05]  /*64a0*/  BSYNC B1 ;  /* 0x0000000000017941 */ /* 0x000fea0003800000 */
.L_x_260:
[----:B------:R-:W-:Y:S01]  /*64b0*/  @!P3 IMAD R75, R75, R153, R164 ;  /* 0x000000994b4bb224 */ /* 0x000fe200078e02a4 */
[----:B------:R-:W-:Y:S04]  /*64c0*/  BSSY B1, `(.L_x_262) ;  /* 0x0000006000017945 */ /* 0x000fe80003800000 */
[----:B------:R0:W-:Y:S01]  /*64d0*/  @!P3 STG.E.U8 desc[UR36][R10.64+0x61], R75 ;  /* 0x0000614b0a00b986 */ /* 0x0001e2000c101124 */
[----:B------:R-:W-:Y:S05]  /*64e0*/  @P5 BRA `(.L_x_263) ;  /* 0x00000000000c5947 */ /* 0x000fea0003800000 */
[----:B--2---:R-:W0:Y:S02]  /*64f0*/  LDG.E.U8 R155, desc[UR36][R4.64+0x68] ;  /* 0x00006824049b7981 */ /* 0x004e24000c1e1100 */
[----:B0-----:R-:W-:-:S05]  /*6500*/  PRMT R9, R155, 0x8880, RZ ;  /* 0x000088809b097816 */ /* 0x001fca00000000ff */
[----:B------:R-:W-:-:S07]  /*6510*/  IMAD R164, R9, R154, RZ ;  /* 0x0000009a09a47224 */ /* 0x000fce00078e02ff */
.L_x_263:
[----:B------:R-:W-:Y:S05]  /*6520*/  BSYNC B1 ;  /* 0x0000000000017941 */ /* 0x000fea0003800000 */
.L_x_262:
[----:B0-----:R-:W-:Y:S01]  /*6530*/  @!P5 IMAD R9, R76, R153, R164 ;  /* 0x000000994c09d224 */ /* 0x001fe200078e02a4 */
[----:B------:R-:W-:Y:S04]  /*6540*/  BSSY B1, `(.L_x_264) ;  /* 0x0000006000017945 */ /* 0x000fe80003800000 */
[----:B------:R0:W-:Y:S01]  /*6550*/  @!P5 STG.E.U8 desc[UR36][R6.64+0x68], R9 ;  /* 0x000068090600d986 */ /* 0x0001e2000c101124 */
[----:B------:R-:W-:Y:S05]  /*6560*/  @P1 BRA `(.L_x_265) ;  /* 0x00000000000c1947 */ /* 0x000fea0003800000 */
[----:B--2---:R-:W0:Y:S02]  /*6570*/  LDG.E.U8 R155, desc[UR36][R4.64+0x69] ;  /* 0x00006924049b7981 */ /* 0x004e24000c1e1100 */
[----:B0-----:R-:W-:-:S05]  /*6580*/  PRMT R9, R155, 0x8880, RZ ;  /* 0x000088809b097816 */ /* 0x001fca00000000ff */
[----:B------:R-:W-:-:S07]  /*6590*/  IMAD R164, R9, R154, RZ ;  /* 0x0000009a09a47224 */ /* 0x000fce00078e02ff */
.L_x_265:
[----:B------:R-:W-:Y:S05]  /*65a0*/  BSYNC B1 ;  /* 0x0000000000017941 */ /* 0x000fea0003800000 */
.L_x_264:
        /* <DEDUP_REMOVED lines=11> */
.L_x_267:
[----:B------:R-:W-:Y:S05]  /*6660*/  BSYNC B1 ;  /* 0x0000000000017941 */ /* 0x000fea0003800000 */
.L_x_266:
[----:B0-----:R-:W-:Y:S01]  /*6670*/  @!P4 IMAD R9, R78, R153, R164 ;  /* 0x000000994e09c224 */ /* 0x001fe200078e02a4 */
[----:B------:R-:W-:Y:S04]  /*6680*/  BSSY B1, `(.L_x_268) ;  /* 0x0000006000017945 */ /* 0x000fe80003800000 */
[----:B------:R0:W-:Y:S01]  /*6690*/  @!P4 STG.E.U8 desc[UR36][R10.64+0x68], R9 ;  /* 0x000068090a00c986 */ /* 0x0001e2000c101124 */
[----:B------:R-:W-:Y:S05]  /*66a0*/  @P3 BRA `(.L_x_269) ;  /* 0x00000000000c3947 */ /* 0x000fea0003800000 */
[----:B--2---:R-:W0:Y:S02]  /*66b0*/  LDG.E.U8 R155, desc[UR36][R12.64+0x69] ;  /* 0x000069240c9b7981 */ /* 0x004e24000c1e1100 */
[----:B0-----:R-:W-:-:S05]  /*66c0*/  PRMT R9, R155, 0x8880, RZ ;  /* 0x000088809b097816 */ /* 0x001fca00000000ff */
[----:B------:R-:W-:-:S07]  /*66d0*/  IMAD R164, R9, R154, RZ ;  /* 0x0000009a09a47224 */ /* 0x000fce00078e02ff */
.L_x_269:
[----:B------:R-:W-:Y:S05]  /*66e0*/  BSYNC B1 ;  /* 0x0000000000017941 */ /* 0x000fea0003800000 */
.L_x_268:
[----:B------:R-:W-:Y:S01]  /*66f0*/  @!P3 IMAD R79, R79, R153, R164 ;  /* 0x000000994f4fb224 */ /* 0x000fe200078e02a4 */
[----:B------:R-:W-:Y:S04]  /*6700*/  BSSY B1, `(.L_x_270) ;  /* 0x0000006000017945 */ /* 0x000fe80003800000 */
[----:B------:R0:W-:Y:S01]  /*6710*/  @!P3 STG.E.U8 desc[UR36][R10.64+0x69], R79 ;  /* 0x0000694f0a00b986 */ /* 0x0001e2000c101124 */
[----:B------:R-:W-:Y:S05]  /*6720*/  @P5 BRA `(.L_x_271) ;  /* 0x00000000000c5947 */ /* 0x000fea0003800000 */
[----:B--2---:R-:W0:Y:S02]  /*6730*/  LDG.E.U8 R155, desc[UR36][R4.64+0x70] ;  /* 0x00007024049b7981 */ /* 0x004e24000c1e1100 */
[----:B0-----:R-:W-:-:S05]  /*6740*/  PRMT R9, R155, 0x8880, RZ ;  /* 0x000088809b097816 */ /* 0x001fca00000000ff */
[----:B------:R-:W-:-:S07]  /*6750*/  IMAD R164, R9, R154, RZ ;  /* 0x0000009a09a47224 */ /* 0x000fce00078e02ff */
.L_x_271:
[----:B------:R-:W-:Y:S05]  /*6760*/  BSYNC B1 ;  /* 0x0000000000017941 */ /* 0x000fea0003800000 */
.L_x_270:
[----:B0-----:R-:W-:Y:S01]  /*6770*/  @!P5 IMAD R9, R80, R153, R164 ;  /* 0x000000995009d224 */ /* 0x001fe200078e02a4 */
[----:B------:R-:W-:Y:S04]  /*6780*/  BSSY B1, `(.L_x_272) ;  /* 0x0000006000017945 */ /* 0x000fe80003800000 */
[----:B------:R0:W-:Y:S01]  /*6790*/  @!P5 STG.E.U8 desc[UR36][R6.64+0x70], R9 ;  /* 0x000070090600d986 */ /* 0x0001e2000c101124 */
[----:B------:R-:W-:Y:S05]  /*67a0*/  @P1 BRA `(.L_x_273) ;  /* 0x00000000000c1947 */ /* 0x000fea0003800000 */
[----:B--2---:R-:W0:Y:S02]  /*67b0*/  LDG.E.U8 R155, desc[UR36][R4.64+0x71] ;  /* 0x00007124049b7981 */ /* 0x004e24000c1e1100 */
[----:B0-----:R-:W-:-:S05]  /*67c0*/  PRMT R9, R155, 0x8880, RZ ;  /* 0x000088809b097816 */ /* 0x001fca00000000ff */
[----:B------:R-:W-:-:S07]  /*67d0*/  IMAD R164, R9, R154, RZ ;  /* 0x0000009a09a47224 */ /* 0x000fce00078e02ff */
.L_x_273:
[----:B------:R-:W-:Y:S05]  /*67e0*/  BSYNC B1 ;  /* 0x0000000000017941 */ /* 0x000fea0003800000 */
.L_x_272:
[----:B------:R-:W-:Y:S01]  /*67f0*/  ISETP.LT.OR P4, PT, R3, 0x71, !P0 ;  /* 0x000000710300780c */ /* 0x000fe20004781670 */
[----:B------:R-:W-:Y:S01]  /*6800*/  @!P1 IMAD R81, R81, R153, R164 ;  /* 0x0000009951519224 */ /* 0x000fe200078e02a4 */
[----:B------:R-:W-:Y:S01]  /*6810*/  BSSY B1, `(.L_x_274) ;  /* 0x000000a000017945 */ /* 0x000fe20003800000 */
[C---:B------:R-:W-:Y:S02]  /*6820*/  ISETP.LT.OR P3, PT, R3.reuse, 0x72, !P0 ;  /* 0x000000720300780c */ /* 0x040fe40004761670 */
        /* <DEDUP_REMOVED lines=8> */
.L_x_275:
[----:B------:R-:W-:Y:S05]  /*68b0*/  BSYNC B1 ;  /* 0x0000000000017941 */ /* 0x000fea0003800000 */
.L_x_274:
[----:B0-----:R-:W-:Y:S01]  /*68c0*/  @!P4 IMAD R9, R82, R153, R164 ;  /* 0x000000995209c224 */ /* 0x001fe200078e02a4 */
[----:B------:R-:W-:Y:S04]  /*68d0*/  BSSY B1, `(.L_x_276) ;  /* 0x0000006000017945 */ /* 0x000fe80003800000 */
[----:B------:R0:W-:Y:S01]  /*68e0*/  @!P4 STG.E.U8 desc[UR36][R10.64+0x70], R9 ;  /* 0x000070090a00c986 */ /* 0x0001e2000c101124 */
[----:B------:R-:W-:Y:S05]  /*68f0*/  @P3 BRA `(.L_x_277) ;  /* 0x00000000000c3947 */ /* 0x000fea0003800000 */
[----:B--2---:R-:W0:Y:S02]  /*6900*/  LDG.E.U8 R155, desc[UR36][R12.64+0x71] ;  /* 0x000071240c9b7981 */ /* 0x004e24000c1e1100 */
[----:B0-----:R-:W-:-:S05]  /*6910*/  PRMT R9, R155, 0x8880, RZ ;  /* 0x000088809b097816 */ /* 0x001fca00000000ff */
[----:B------:R-:W-:-:S07]  /*6920*/  IMAD R164, R9, R154, RZ ;  /* 0x0000009a09a47224 */ /* 0x000fce00078e02ff */
.L_x_277:
[----:B------:R-:W-:Y:S05]  /*6930*/  BSYNC B1 ;  /* 0x0000000000017941 */ /* 0x000fea0003800000 */
.L_x_276:
[----:B------:R-:W-:Y:S01]  /*6940*/  @!P3 IMAD R83, R83, R153, R164 ;  /* 0x000000995353b224 */ /* 0x000fe200078e02a4 */
[----:B------:R-:W-:Y:S04]  /*6950*/  BSSY B1, `(.L_x_278) ;  /* 0x0000006000017945 */ /* 0x000fe80003800000 */
[----:B------:R0:W-:Y:S01]  /*6960*/  @!P3 STG.E.U8 desc[UR36][R10.64+0x71], R83 ;  /* 0x000071530a00b986 */ /* 0x0001e2000c101124 */
[----:B------:R-:W-:Y:S05]  /*6970*/  @P1 BRA `(.L_x_279) ;  /* 0x00000000000c1947 */ /* 0x000fea0003800000 */
[----:B--2---:R-:W0:Y:S02]  /*6980*/  LDG.E.U8 R155, desc[UR36][R4.64+0x78] ;  /* 0x00007824049b7981 */ /* 0x004e24000c1e1100 */
[----:B0-----:R-:W-:-:S05]  /*6990*/  PRMT R9, R155, 0x8880, RZ ;  /* 0x000088809b097816 */ /* 0x001fca00000000ff */
[----:B------:R-:W-:-:S07]  /*69a0*/  IMAD R164, R9, R154, RZ ;  /* 0x0000009a09a47224 */ /* 0x000fce00078e02ff */
.L_x_279:
[----:B------:R-:W-:Y:S05]  /*69b0*/  BSYNC B1 ;  /* 0x0000000000017941 */ /* 0x000fea0003800000 */
.L_x_278:
[----:B0-----:R-:W-:Y:S01]  /*69c0*/  @!P1 IMAD R9, R84, R153, R164 ;  /* 0x0000009954099224 */ /* 0x001fe200078e02a4 */
[----:B------:R-:W-:Y:S04]  /*69d0*/  BSSY B1, `(.L_x_280) ;  /* 0x0000006000017945 */ /* 0x000fe80003800000 */
[----:B------:R0:W-:Y:S01]  /*69e0*/  @!P1 STG.E.U8 desc[UR36][R6.64+0x78], R9 ;  /* 0x0000780906009986 */ /* 0x0001e2000c101124 */
[----:B------:R-:W-:Y:S05]  /*69f0*/  @P2 BRA `(.L_x_281) ;  /* 0x00000000000c2947 */ /* 0x000fea0003800000 */
[----:B--2---:R-:W0:Y:S02]  /*6a00*/  LDG.E.U8 R155, desc[UR36][R4.64+0x79] ;  /* 0x00007924049b7981 */ /* 0x004e24000c1e1100 */
[----:B0-----:R-:W-:-:S05]  /*6a10*/  PRMT R9, R155, 0x8880, RZ ;  /* 0x000088809b097816 */ /* 0x001fca00000000ff */
[----:B------:R-:W-:-:S07]  /*6a20*/  IMAD R164, R9, R154, RZ ;  /* 0x0000009a09a47224 */ /* 0x000fce00078e02ff */
.L_x_281:
[----:B------:R-:W-:Y:S05]  /*6a30*/  BSYNC B1 ;  /* 0x0000000000017941 */ /* 0x000fea0003800000 */
.L_x_280:
[----:B------:R-:W-:Y:S01]  /*6a40*/  @!P2 IMAD R85, R85, R153, R164 ;  /* 0x000000995555a224 */ /* 0x000fe200078e02a4 */
[----:B------:R-:W-:Y:S04]  /*6a50*/  BSSY B1, `(.L_x_282) ;  /* 0x0000006000017945 */ /* 0x000fe80003800000 */
[----:B------:R0:W-:Y:S01]  /*6a60*/  @!P2 STG.E.U8 desc[UR36][R6.64+0x79], R85 ;  /* 0x000079550600a986 */ /* 0x0001e2000c101124 */
[----:B------:R-:W-:Y:S05]  /*6a70*/  @P5 BRA `(.L_x_283) ;  /* 0x00000000000c5947 */ /* 0x000fea0003800000 */
[----:B--2---:R-:W2:Y:S02]  /*6a80*/  LDG.E.U8 R155, desc[UR36][R12.64+0x78] ;  /* 0x000078240c9b7981 */ /* 0x004ea4000c1e1100 */
[----:B--2---:R-:W-:-:S05]  /*6a90*/  PRMT R5, R155, 0x8880, RZ ;  /* 0x000088809b057816 */ /* 0x004fca00000000ff */
[----:B------:R-:W-:-:S07]  /*6aa0*/  IMAD R164, R5, R154, RZ ;  /* 0x0000009a05a47224 */ /* 0x000fce00078e02ff */
.L_x_283:
[----:B------:R-:W-:Y:S05]  /*6ab0*/  BSYNC B1 ;  /* 0x0000000000017941 */ /* 0x000fea0003800000 */
.L_x_282:
[----:B------:R-:W-:Y:S01]  /*6ac0*/  @!P5 IMAD R5, R86, R153, R164 ;  /* 0x000000995605d224 */ /* 0x000fe200078e02a4 */
[----:B------:R-:W-:Y:S01]  /*6ad0*/  ISETP.LT.OR P0, PT, R3, 0x7a, !P0 ;  /* 0x0000007a0300780c */ /* 0x000fe20004701670 */
[----:B------:R-:W-:Y:S03]  /*6ae0*/  BSSY B1, `(.L_x_284) ;  /* 0x0000006000017945 */ /* 0x000fe60003800000 */
[----:B------:R0:W-:Y:S09]  /*6af0*/  @!P5 STG.E.U8 desc[UR36][R10.64+0x78], R5 ;  /* 0x000078050a00d986 */ /* 0x0001f2000c101124 */
[----:B------:R-:W-:Y:S05]  /*6b00*/  @P0 BRA `(.L_x_285) ;  /* 0x00000000000c0947 */ /* 0x000fea0003800000 */
[----:B--2---:R-:W2:Y:S02]  /*6b10*/  LDG.E.U8 R155, desc[UR36][R12.64+0x79] ;  /* 0x000079240c9b7981 */ /* 0x004ea4000c1e1100 */
[----:B--2---:R-:W-:-:S05]  /*6b20*/  PRMT R3, R155, 0x8880, RZ ;  /* 0x000088809b037816 */ /* 0x004fca00000000ff */
[----:B------:R-:W-:-:S07]  /*6b30*/  IMAD R164, R3, R154, RZ ;  /* 0x0000009a03a47224 */ /* 0x000fce00078e02ff */
.L_x_285:
[----:B------:R-:W-:Y:S05]  /*6b40*/  BSYNC B1 ;  /* 0x0000000000017941 */ /* 0x000fea0003800000 */
.L_x_284:
[----:B------:R-:W-:Y:S01]  /*6b50*/  IMAD R87, R87, R153, R164 ;  /* 0x0000009957577224 */ /* 0x000fe200078e02a4 */
[----:B------:R-:W-:Y:S06]  /*6b60*/  @P0 BRA `(.L_x_286) ;  /* 0x0000001800180947 */ /* 0x000fec0003800000 */
[----:B------:R0:W-:Y:S01]  /*6b70*/  STG.E.U8 desc[UR36][R10.64+0x79], R87 ;  /* 0x000079570a007986 */ /* 0x0001e2000c101124 */
[----:B------:R-:W-:Y:S05]  /*6b80*/  BRA `(.L_x_286) ;  /* 0x0000001800107947 */ /* 0x000fea0003800000 */
.L_x_29:
[C---:B------:R-:W-:Y:S02]  /*6b90*/  ISETP.GE.AND P2, PT, R0.reuse, 0x1, PT ;  /* 0x000000010000780c */ /* 0x040fe40003f46270 */
[----:B------:R-:W-:Y:S02]  /*6ba0*/  ISETP.GE.AND P0, PT, R0, 0x9, PT ;  /* 0x000000090000780c */ /* 0x000fe40003f06270 */
[C---:B------:R-:W-:Y:S02]  /*6bb0*/  ISETP.LT.OR P3, PT, R3.reuse, 0x1, !P2 ;  /* 0x000000010300780c */ /* 0x040fe40005761670 */
[C---:B------:R-:W-:Y:S02]  /*6bc0*/  ISETP.LT.OR P5, PT, R3.reuse, 0x2, !P2 ;  /* 0x000000020300780c */ /* 0x040fe400057a1670 */
[C---:B------:R-:W-:Y:S02]  /*6bd0*/  ISETP.LT.OR P1, PT, R3.reuse, 0x1, !P0 ;  /* 0x000000010300780c */ /* 0x040fe40004721670 */
[----:B------:R-:W-:-:S07]  /*6be0*/  ISETP.LT.OR P4, PT, R3, 0x2, !P0 ;  /* 0x000000020300780c */ /* 0x000fce0004781670 */
[-C--:B------:R-:W-:Y:S02]  /*6bf0*/  @!P3 IMAD R5, R88, R153.reuse, RZ ;  /* 0x000000995805b224 */ /* 0x080fe400078e02ff */
[-C--:B------:R-:W-:Y:S02]  /*6c00*/  @!P5 IMAD R89, R89, R153.reuse, RZ ;  /* 0x000000995959d224 */ /* 0x080fe400078e02ff */
[-C--:B------:R-:W-:Y:S01]  /*6c10*/  @!P1 IMAD R13, R90, R153.reuse, RZ ;  /* 0x000000995a0d9224 */ /* 0x080fe200078e02ff */
[----:B------:R0:W-:Y:S01]  /*6c20*/  @!P3 STG.E.U8 desc[UR36][R158.64], R5 ;  /* 0x000000059e00b986 */ /* 0x0001e2000c101124 */
[----:B------:R-:W-:Y:S01]  /*6c30*/  ISETP.LT.OR P3, PT, R3, 0x9, !P2 ;  /* 0x000000090300780c */ /* 0x000fe20005761670 */
[----:B------:R-:W-:Y:S02]  /*6c40*/  @!P4 IMAD R91, R91, R153, RZ ;  /* 0x000000995b5bc224 */ /* 0x000fe400078e02ff */
[----:B------:R-:W-:Y:S01]  /*6c50*/  @!P5 STG.E.U8 desc[UR36][R158.64+0x1], R89 ;  /* 0x000001599e00d986 */ /* 0x000fe2000c101124 */
[----:B------:R-:W-:-:S03]  /*6c60*/  ISETP.LT.OR P5, PT, R3, 0xa, !P2 ;  /* 0x0000000a0300780c */ /* 0x000fc600057a1670 */
[----:B------:R1:W-:Y:S01]  /*6c70*/  @!P1 STG.E.U8 desc[UR36][R8.64], R13 ;  /* 0x0000000d08009986 */ /* 0x0003e2000c101124 */
[----:B------:R-:W-:-:S03]  /*6c80*/  ISETP.LT.OR P1, PT, R3, 0x9, !P0 ;  /* 0x000000090300780c */ /* 0x000fc60004721670 */
[----:B------:R-:W-:Y:S01]  /*6c90*/  @!P4 STG.E.U8 desc[UR36][R8.64+0x1], R91 ;  /* 0x0000015b0800c986 */ /* 0x000fe2000c101124 */
[----:B------:R-:W-:Y:S01]  /*6ca0*/  ISETP.LT.OR P4, PT, R3, 0xa, !P0 ;  /* 0x0000000a0300780c */ /* 0x000fe20004781670 */
[----:B------:R-:W-:-:S04]  /*6cb0*/  @!P3 IMAD R15, R92, R153, RZ ;  /* 0x000000995c0fb224 */ /* 0x000fc800078e02ff */
[-C--:B------:R-:W-:Y:S01]  /*6cc0*/  @!P5 IMAD R93, R93, R153.reuse, RZ ;  /* 0x000000995d5dd224 */ /* 0x080fe200078e02ff */
[----:B------:R3:W-:Y:S01]  /*6cd0*/  @!P3 STG.E.U8 desc[UR36][R158.64+0x8], R15 ;  /* 0x0000080f9e00b986 */ /* 0x0007e2000c101124 */
[C---:B------:R-:W-:Y:S02]  /*6ce0*/  ISETP.LT.OR P3, PT, R3.reuse, 0x11, !P2 ;  /* 0x000000110300780c */ /* 0x040fe40005761670 */
[-C--:B0-----:R-:W-:Y:S01]  /*6cf0*/  @!P1 IMAD R5, R94, R153.reuse, RZ ;  /* 0x000000995e059224 */ /* 0x081fe200078e02ff */
[----:B------:R-:W-:Y:S01]  /*6d00*/  @!P5 STG.E.U8 desc[UR36][R158.64+0x9], R93 ;  /* 0x0000095d9e00d986 */ /* 0x000fe2000c101124 */
[----:B------:R-:W-:Y:S02]  /*6d10*/  ISETP.LT.OR P5, PT, R3, 0x12, !P2 ;  /* 0x000000120300780c */ /* 0x000fe400057a1670 */
[----:B------:R-:W-:Y:S01]  /*6d20*/  @!P4 IMAD R95, R95, R153, RZ ;  /* 0x000000995f5fc224 */ /* 0x000fe200078e02ff */
[----:B------:R0:W-:Y:S01]  /*6d30*/  @!P1 STG.E.U8 desc[UR36][R8.64+0x8], R5 ;  /* 0x0000080508009986 */ /* 0x0001e2000c101124 */
[----:B------:R-:W-:-:S03]  /*6d40*/  ISETP.LT.OR P1, PT, R3, 0x11, !P0 ;  /* 0x000000110300780c */ /* 0x000fc60004721670 */
[----:B------:R-:W-:Y:S01]  /*6d50*/  @!P4 STG.E.U8 desc[UR36][R8.64+0x9], R95 ;  /* 0x0000095f0800c986 */ /* 0x000fe2000c101124 */
[----:B------:R-:W-:Y:S01]  /*6d60*/  ISETP.LT.OR P4, PT, R3, 0x12, !P0 ;  /* 0x000000120300780c */ /* 0x000fe20004781670 */
[----:B-1----:R-:W-:-:S04]  /*6d70*/  @!P3 IMAD R13, R96, R153, RZ ;  /* 0x00000099600db224 */ /* 0x002fc800078e02ff */
[-C--:B------:R-:W-:Y:S01]  /*6d80*/  @!P5 IMAD R97, R97, R153.reuse, RZ ;  /* 0x000000996161d224 */ /* 0x080fe200078e02ff */
[----:B------:R1:W-:Y:S01]  /*6d90*/  @!P3 STG.E.U8 desc[UR36][R158.64+0x10], R13 ;  /* 0x0000100d9e00b986 */ /* 0x0003e2000c101124 */
[C---:B------:R-:W-:Y:S02]  /*6da0*/  ISETP.LT.OR P3, PT, R3.reuse, 0x19, !P2 ;  /* 0x000000190300780c */ /* 0x040fe40005761670 */
[-C--:B---3--:R-:W-:Y:S01]  /*6db0*/  @!P1 IMAD R15, R98, R153.reuse, RZ ;  /* 0x00000099620f9224 */ /* 0x088fe200078e02ff */
[----:B------:R-:W-:Y:S01]  /*6dc0*/  @!P5 STG.E.U8 desc[UR36][R158.64+0x11], R97 ;  /* 0x000011619e00d986 */ /* 0x000fe2000c101124 */
[----:B------:R-:W-:Y:S02]  /*6dd0*/  ISETP.LT.OR P5, PT, R3, 0x1a, !P2 ;  /* 0x0000001a0300780c */ /* 0x000fe400057a1670 */
[----:B------:R-:W-:Y:S01]  /*6de0*/  @!P4 IMAD R99, R99, R153, RZ ;  /* 0x000000996363c224 */ /* 0x000fe200078e02ff */
[----:B------:R3:W-:Y:S01]  /*6df0*/  @!P1 STG.E.U8 desc[UR36][R8.64+0x10], R15 ;  /* 0x0000100f08009986 */ /* 0x0007e2000c101124 */
[----:B------:R-:W-:-:S03]  /*6e00*/  ISETP.LT.OR P1, PT, R3, 0x19, !P0 ;  /* 0x000000190300780c */ /* 0x000fc60004721670 */
[----:B------:R-:W-:Y:S01]  /*6e10*/  @!P4 STG.E.U8 desc[UR36][R8.64+0x11], R99 ;  /* 0x000011630800c986 */ /* 0x000fe2000c101124 */
[----:B------:R-:W-:Y:S01]  /*6e20*/  ISETP.LT.OR P4, PT, R3, 0x1a, !P0 ;  /* 0x0000001a0300780c */ /* 0x000fe20004781670 */
[----:B0-----:R-:W-:-:S04]  /*6e30*/  @!P3 IMAD R5, R100, R153, RZ ;  /* 0x000000996405b224 */ /* 0x001fc800078e02ff */
[-C--:B------:R-:W-:Y:S01]  /*6e40*/  @!P5 IMAD R101, R101, R153.reuse, RZ ;  /* 0x000000996565d224 */ /* 0x080fe200078e02ff */
[----:B------:R0:W-:Y:S01]  /*6e50*/  @!P3 STG.E.U8 desc[UR36][R158.64+0x18], R5 ;  /* 0x000018059e00b986 */ /* 0x0001e2000c101124 */
[C---:B------:R-:W-:Y:S02]  /*6e60*/  ISETP.LT.OR P3, PT, R3.reuse, 0x21, !P2 ;  /* 0x000000210300780c */ /* 0x040fe40005761670 */
[-C--:B-1----:R-:W-:Y:S01]  /*6e70*/  @!P1 IMAD R13, R102, R153.reuse, RZ ;  /* 0x00000099660d9224 */ /* 0x082fe200078e02ff */
[----:B------:R-:W-:Y:S01]  /*6e80*/  @!P5 STG.E.U8 desc[UR36][R158.64+0x19], R101 ;  /* 0x000019659e00d986 */ /* 0x000fe2000c101124 */
[----:B------:R-:W-:Y:S02]  /*6e90*/  ISETP.LT.OR P5, PT, R3, 0x22, !P2 ;  /* 0x000000220300780c */ /* 0x000fe400057a1670 */
[----:B------:R-:W-:Y:S01]  /*6ea0*/  @!P4 IMAD R103, R103, R153, RZ ;  /* 0x000000996767c224 */ /* 0x000fe200078e02ff */
[----:B------:R1:W-:Y:S01]  /*6eb0*/  @!P1 STG.E.U8 desc[UR36][R8.64+0x18], R13 ;  /* 0x0000180d08009986 */ /* 0x0003e2000c101124 */
[----:B------:R-:W-:-:S03]  /*6ec0*/  ISETP.LT.OR P1, PT, R3, 0x21, !P0 ;  /* 0x000000210300780c */ /* 0x000fc60004721670 */
[----:B------:R-:W-:Y:S01]  /*6ed0*/  @!P4 STG.E.U8 desc[UR36][R8.64+0x19], R103 ;  /* 0x000019670800c986 */ /* 0x000fe2000c101124 */
[----:B------:R-:W-:Y:S01]  /*6ee0*/  ISETP.LT.OR P4, PT, R3, 0x22, !P0 ;  /* 0x000000220300780c */ /* 0x000fe20004781670 */
[----:B---3--:R-:W-:-:S04]  /*6ef0*/  @!P3 IMAD R15, R104, R153, RZ ;  /* 0x00000099680fb224 */ /* 0x008fc800078e02ff */
        /* <DEDUP_REMOVED lines=128> */
[----:B------:R-:W-:-:S02]  /*7700*/  ISETP.GE.AND P1, PT, R0, 0x81, PT ;  /* 0x000000810000780c */ /* 0x000fc40003f26270 */
[C---:B------:R-:W-:Y:S01]  /*7710*/  ISETP.LT.OR P5, PT, R3.reuse, 0x79, !P0 ;  /* 0x000000790300780c */ /* 0x040fe200047a1670 */
[----:B------:R-:W-:Y:S01]  /*7720*/  @!P4 STG.E.U8 desc[UR36][R8.64+0x71], R147 ;  /* 0x000071930800c986 */ /* 0x000fe2000c101124 */
[C---:B------:R-:W-:Y:S01]  /*7730*/  ISETP.LT.OR P0, PT, R3.reuse, 0x7a, !P0 ;  /* 0x0000007a0300780c */ /* 0x040fe20004701670 */
[----:B0-----:R-:W-:Y:S01]  /*7740*/  @!P3 IMAD R5, R148, R153, RZ ;  /* 0x000000999405b224 */ /* 0x001fe200078e02ff */
[----:B------:R-:W-:-:S03]  /*7750*/  ISETP.LT.OR P4, PT, R3, 0x1, !P1 ;  /* 0x000000010300780c */ /* 0x000fc60004f81670 */
[----:B------:R-:W-:Y:S01]  /*7760*/  @!P2 IMAD R149, R149, R153, RZ ;  /* 0x000000999595a224 */ /* 0x000fe200078e02ff */
[----:B------:R0:W-:Y:S01]  /*7770*/  @!P3 STG.E.U8 desc[UR36][R158.64+0x78], R5 ;  /* 0x000078059e00b986 */ /* 0x0001e2000c101124 */
[----:B------:R-:W-:-:S03]  /*7780*/  ISETP.LT.OR P3, PT, R3, 0x2, !P1 ;  /* 0x000000020300780c */ /* 0x000fc60004f61670 */
[----:B------:R-:W-:Y:S01]  /*7790*/  @!P2 STG.E.U8 desc[UR36][R158.64+0x79], R149 ;  /* 0x000079959e00a986 */ /* 0x000fe2000c101124 */
[-C--:B-1----:R-:W-:Y:S01]  /*77a0*/  @!P5 IMAD R13, R150, R153.reuse, RZ ;  /* 0x00000099960dd224 */ /* 0x082fe200078e02ff */
[----:B------:R-:W-:Y:S01]  /*77b0*/  ISETP.GE.AND P2, PT, R0, 0x89, PT ;  /* 0x000000890000780c */ /* 0x000fe20003f46270 */
[-C--:B------:R-:W-:Y:S02]  /*77c0*/  @!P0 IMAD R151, R151, R153.reuse, RZ ;  /* 0x0000009997978224 */ /* 0x080fe400078e02ff */
[----:B---3--:R-:W-:Y:S01]  /*77d0*/  @!P4 IMAD R15, R24, R153, RZ ;  /* 0x00000099180fc224 */ /* 0x008fe200078e02ff */
[----:B------:R1:W-:Y:S01]  /*77e0*/  @!P5 STG.E.U8 desc[UR36][R8.64+0x78], R13 ;  /* 0x0000780d0800d986 */ /* 0x0003e2000c101124 */
[----:B------:R-:W-:-:S03]  /*77f0*/  ISETP.LT.OR P5, PT, R3, 0x1, !P2 ;  /* 0x000000010300780c */ /* 0x000fc600057a1670 */
[----:B------:R-:W-:Y:S01]  /*7800*/  @!P3 IMAD R25, R25, R153, RZ ;  /* 0x000000991919b224 */ /* 0x000fe200078e02ff */
[----:B------:R-:W-:Y:S01]  /*7810*/  @!P0 STG.E.U8 desc[UR36][R8.64+0x79], R151 ;  /* 0x0000799708008986 */ /* 0x000fe2000c101124 */
[----:B------:R-:W-:-:S03]  /*7820*/  ISETP.LT.OR P0, PT, R3, 0x2, !P2 ;  /* 0x000000020300780c */ /* 0x000fc60005701670 */
[----:B------:R-:W-:Y:S01]  /*7830*/  @!P4 STG.E.U8 desc[UR36][R6.64], R15 ;  /* 0x0000000f0600c986 */ /* 0x000fe2000c101124 */
        /* <DEDUP_REMOVED lines=19> */
[-C--:B------:R-:W-:Y:S01]  /*7970*/  @!P4 IMAD R9, R32, R153.reuse, RZ ;  /* 0x000000992009c224 */ /* 0x080fe200078e02ff */
        /* <DEDUP_REMOVED lines=127> */
[----:B-1----:R-:W-:-:S04]  /*8170*/  @!P5 IMAD R13, R74, R153, RZ ;  /* 0x000000994a0dd224 */ /* 0x002fc800078e02ff */
        /* <DEDUP_REMOVED lines=12> */
[----:B------:R-:W-:-:S04]  /*8240*/  @!P0 IMAD R9, R78, R153, RZ ;  /* 0x000000994e098224 */ /* 0x000fc800078e02ff */
[-C--:B------:R-:W-:Y:S01]  /*8250*/  @!P4 IMAD R79, R79, R153.reuse, RZ ;  /* 0x000000994f4fc224 */ /* 0x080fe200078e02ff */
[----:B------:R1:W-:Y:S01]  /*8260*/  @!P0 STG.E.U8 desc[UR36][R10.64+0x68], R9 ;  /* 0x000068090a008986 */ /* 0x0003e2000c101124 */
[----:B------:R-:W-:Y:S02]  /*8270*/  ISETP.LT.OR P0, PT, R3, 0x71, !P2 ;  /* 0x000000710300780c */ /* 0x000fe40005701670 */
[----:B------:R-:W-:Y:S01]  /*8280*/  @!P3 IMAD R81, R81, R153, RZ ;  /* 0x000000995151b224 */ /* 0x000fe200078e02ff */
[----:B------:R3:W-:Y:S01]  /*8290*/  @!P4 STG.E.U8 desc[UR36][R10.64+0x69], R79 ;  /* 0x0000694f0a00c986 */ /* 0x0007e2000c101124 */
[----:B------:R-:W-:-:S03]  /*82a0*/  ISETP.LT.OR P4, PT, R3, 0x72, !P2 ;  /* 0x000000720300780c */ /* 0x000fc60005781670 */
[----:B------:R3:W-:Y:S01]  /*82b0*/  @!P3 STG.E.U8 desc[UR36][R6.64+0x71], R81 ;  /* 0x000071510600b986 */ /* 0x0007e2000c101124 */
[C---:B------:R-:W-:Y:S02]  /*82c0*/  ISETP.LT.OR P3, PT, R3.reuse, 0x79, !P1 ;  /* 0x000000790300780c */ /* 0x040fe40004f61670 */
[C---:B------:R-:W-:Y:S01]  /*82d0*/  ISETP.LT.OR P1, PT, R3.reuse, 0x7a, !P1 ;  /* 0x0000007a0300780c */ /* 0x040fe20004f21670 */
[----:B------:R3:W-:Y:S01]  /*82e0*/  @!P5 STG.E.U8 desc[UR36][R6.64+0x70], R13 ;  /* 0x0000700d0600d986 */ /* 0x0007e2000c101124 */
[C---:B------:R-:W-:Y:S02]  /*82f0*/  ISETP.LT.OR P5, PT, R3.reuse, 0x79, !P2 ;  /* 0x000000790300780c */ /* 0x040fe400057a1670 */
[----:B------:R-:W-:Y:S01]  /*8300*/  ISETP.LT.OR P2, PT, R3, 0x7a, !P2 ;  /* 0x0000007a0300780c */ /* 0x000fe20005741670 */
[-C--:B------:R-:W-:Y:S02]  /*8310*/  @!P0 IMAD R3, R82, R153.reuse, RZ ;  /* 0x0000009952038224 */ /* 0x080fe400078e02ff */
[----:B------:R-:W-:-:S03]  /*8320*/  @!P4 IMAD R83, R83, R153, RZ ;  /* 0x000000995353c224 */ /* 0x000fc600078e02ff */
[----:B------:R3:W-:Y:S01]  /*8330*/  @!P0 STG.E.U8 desc[UR36][R10.64+0x70], R3 ;  /* 0x000070030a008986 */ /* 0x0007e2000c101124 */
[-C--:B0-----:R-:W-:Y:S02]  /*8340*/  @!P3 IMAD R5, R84, R153.reuse, RZ ;  /* 0x000000995405b224 */ /* 0x081fe400078e02ff */
[-C--:B------:R-:W-:Y:S01]  /*8350*/  @!P1 IMAD R85, R85, R153.reuse, RZ ;  /* 0x0000009955559224 */ /* 0x080fe200078e02ff */
[----:B------:R3:W-:Y:S01]  /*8360*/  @!P4 STG.E.U8 desc[UR36][R10.64+0x71], R83 ;  /* 0x000071530a00c986 */ /* 0x0007e2000c101124 */
[-C--:B-1----:R-:W-:Y:S02]  /*8370*/  @!P5 IMAD R9, R86, R153.reuse, RZ ;  /* 0x000000995609d224 */ /* 0x082fe400078e02ff */
[----:B------:R-:W-:Y:S01]  /*8380*/  @!P2 IMAD R87, R87, R153, RZ ;  /* 0x000000995757a224 */ /* 0x000fe200078e02ff */
[----:B------:R3:W-:Y:S04]  /*8390*/  @!P3 STG.E.U8 desc[UR36][R6.64+0x78], R5 ;  /* 0x000078050600b986 */ /* 0x0007e8000c101124 */
[----:B------:R3:W-:Y:S04]  /*83a0*/  @!P1 STG.E.U8 desc[UR36][R6.64+0x79], R85 ;  /* 0x0000795506009986 */ /* 0x0007e8000c101124 */
[----:B------:R3:W-:Y:S04]  /*83b0*/  @!P5 STG.E.U8 desc[UR36][R10.64+0x78], R9 ;  /* 0x000078090a00d986 */ /* 0x0007e8000c101124 */
[----:B------:R3:W-:Y:S02]  /*83c0*/  @!P2 STG.E.U8 desc[UR36][R10.64+0x79], R87 ;  /* 0x000079570a00a986 */ /* 0x0007e4000c101124 */
.L_x_286:
[----:B------:R-:W-:Y:S05]  /*83d0*/  BSYNC B0 ;  /* 0x0000000000007941 */ /* 0x000fea0003800000 */
.L_x_28:
[----:B------:R-:W-:Y:S01]  /*83e0*/  ULDC UR4, c[0x0][0xc] ;  /* 0x0000030000047ab9 */ /* 0x000fe20000000800 */
[----:B------:R-:W-:Y:S01]  /*83f0*/  ULDC UR5, c[0x0][0x10] ;  /* 0x0000040000057ab9 */ /* 0x000fe20000000800 */
[----:B---3--:R-:W3:Y:S01]  /*8400*/  LDC R3, c[0x0][0x14] ;  /* 0x00000500ff037b82 */ /* 0x008ee20000000800 */
[----:B------:R-:W-:Y:S01]  /*8410*/  UIMAD.WIDE.U32 UR4, UR4, UR5, URZ ;  /* 0x00000005040472a5 */ /* 0x000fe2000f8e003f */
[----:B------:R-:W-:Y:S01]  /*8420*/  PRMT R0, RZ, 0x7610, R0 ;  /* 0x00007610ff007816 */ /* 0x000fe20000000000 */
[----:B------:R-:W-:Y:S02]  /*8430*/  IMAD.MOV.U32 R23, RZ, RZ, -0x1 ;  /* 0xffffffffff177424 */ /* 0x000fe400078e00ff */
[----:B------:R-:W-:Y:S02]  /*8440*/  IMAD.MOV.U32 R22, RZ, RZ, -0x1 ;  /* 0xffffffffff167424 */ /* 0x000fe400078e00ff */
[----:B---3--:R-:W-:-:S04]  /*8450*/  IMAD.WIDE.U32 R16, R3, UR4, R16 ;  /* 0x0000000403107c25 */ /* 0x008fc8000f8e0010 */
[----:B------:R-:W-:Y:S01]  /*8460*/  IMAD R3, R3, UR5, RZ ;  /* 0x0000000503037c24 */ /* 0x000fe2000f8e02ff */
[----:B------:R-:W-:Y:S02]  /*8470*/  ULDC.64 UR4, c[0x0][0x650] ;  /* 0x0001940000047ab9 */ /* 0x000fe40000000a00 */
[----:B------:R-:W-:Y:S01]  /*8480*/  ISETP.GE.U32.AND P0, PT, R16, UR4, PT ;  /* 0x0000000410007c0c */ /* 0x000fe2000bf06070 */
[----:B------:R-:W-:-:S05]  /*8490*/  IMAD.IADD R17, R17, 0x1, R3 ;  /* 0x0000000111117824 */ /* 0x000fca00078e0203 */
[----:B------:R-:W-:-:S13]  /*84a0*/  ISETP.GE.U32.AND.EX P0, PT, R17, UR5, PT, P0 ;  /* 0x0000000511007c0c */ /* 0x000fda000bf06100 */
[----:B------:R-:W-:Y:S05]  /*84b0*/  @P0 BRA `(.L_x_287) ;  /* 0x0000000400640947 */ /* 0x000fea0003800000 */
[----:B------:R-:W3:Y:S01]  /*84c0*/  S2R R12, SR_CTAID.X ;  /* 0x00000000000c7919 */ /* 0x000ee20000002500 */
[----:B0-----:R-:W0:Y:S01]  /*84d0*/  LDC.64 R10, c[0x0][0x628] ;  /* 0x00018a00ff0a7b82 */ /* 0x001e220000000a00 */
[----:B------:R-:W-:Y:S01]  /*84e0*/  ULDC UR4, c[0x0][0x150] ;  /* 0x0000540000047ab9 */ /* 0x000fe20000000800 */
[----:B------:R-:W-:Y:S01]  /*84f0*/  IMAD.MOV.U32 R8, RZ, RZ, R16 ;  /* 0x000000ffff087224 */ /* 0x000fe200078e0010 */
[----:B------:R-:W0:Y:S01]  /*8500*/  S2R R23, SR_CTAID.Y ;  /* 0x0000000000177919 */ /* 0x000e220000002600 */
[----:B------:R-:W-:-:S04]  /*8510*/  IMAD.MOV.U32 R9, RZ, RZ, R17 ;  /* 0x000000ffff097224 */ /* 0x000fc800078e0011 */
[----:B------:R-:W1:Y:S08]  /*8520*/  LDC R21, c[0x0][0x144] ;  /* 0x00005100ff157b82 */ /* 0x000e700000000800 */
[----:B------:R-:W1:Y:S08]  /*8530*/  LDC R0, c[0x0][0x630] ;  /* 0x00018c00ff007b82 */ /* 0x000e700000000800 */
[----:B------:R-:W1:Y:S01]  /*8540*/  LDC.64 R14, c[0x0][0x620] ;  /* 0x00018800ff0e7b82 */ /* 0x000e620000000a00 */
[----:B0-----:R-:W-:-:S04]  /*8550*/  ISETP.NE.U32.AND P0, PT, R10, RZ, PT ;  /* 0x000000ff0a00720c */ /* 0x001fc80003f05070 */
[----:B------:R-:W-:Y:S02]  /*8560*/  ISETP.NE.AND.EX P0, PT, R11, RZ, PT, P0 ;  /* 0x000000ff0b00720c */ /* 0x000fe40003f05300 */
[----:B---3--:R-:W-:-:S05]  /*8570*/  I2FP.F32.U32 R3, R12 ;  /* 0x0000000c00037245 */ /* 0x008fca0000201000 */
[----:B------:R-:W-:-:S04]  /*8580*/  FMUL R3, R3, UR4 ;  /* 0x0000000403037c20 */ /* 0x000fc80008400000 */
[----:B------:R0:W3:Y:S02]  /*8590*/  F2I.U32.TRUNC.NTZ R20, R3 ;  /* 0x0000000300147305 */ /* 0x0000e4000020f000 */
[----:B------:R-:W-:Y:S05]  /*85a0*/  @!P0 BRA `(.L_x_288) ;  /* 0x0000000000288947 */ /* 0x000fea0003800000 */
[----:B0-----:R-:W0:Y:S02]  /*85b0*/  LDC R3, c[0x0][0x634] ;  /* 0x00018d00ff037b82 */ /* 0x001e240000000800 */
[----:B0-----:R-:W-:-:S05]  /*85c0*/  IADD3 R3, P0, R16, R3, RZ ;  /* 0x0000000310037210 */ /* 0x001fca0007f1e0ff */
[----:B------:R-:W-:-:S04]  /*85d0*/  IMAD.X R13, RZ, RZ, R17, P0 ;  /* 0x000000ffff0d7224 */ /* 0x000fc800000e0611 */
[----:B------:R-:W-:-:S04]  /*85e0*/  IMAD.WIDE.U32 R4, R13, R10, RZ ;  /* 0x0000000a0d047225 */ /* 0x000fc800078e00ff */
[----:B-1----:R-:W-:-:S04]  /*85f0*/  IMAD.WIDE.U32 R6, P0, R3, R11, R4 ;  /* 0x0000000b03067225 */ /* 0x002fc80007800004 */
[----:B------:R-:W-:-:S04]  /*8600*/  IMAD.WIDE.U32 R4, R3, R10, RZ ;  /* 0x0000000a03047225 */ /* 0x000fc800078e00ff */
[----:B------:R-:W-:Y:S01]  /*8610*/  IMAD.X R9, RZ, RZ, RZ, P0 ;  /* 0x000000ffff097224 */ /* 0x000fe200000e06ff */
[----:B------:R-:W-:Y:S01]  /*8620*/  IADD3 RZ, P0, R5, R6, RZ ;  /* 0x0000000605ff7210 */ /* 0x000fe20007f1e0ff */
[----:B------:R-:W-:-:S04]  /*8630*/  IMAD.MOV.U32 R8, RZ, RZ, R7 ;  /* 0x000000ffff087224 */ /* 0x000fc800078e0007 */
[----:B------:R-:W-:-:S08]  /*8640*/  IMAD.WIDE.U32.X R8, R13, R11, R8, P0 ;  /* 0x0000000b0d087225 */ /* 0x000fd000000e0408 */
.L_x_288:
[----:B------:R-:W2:Y:S01]  /*8650*/  LDC.64 R26, c[0x0][0x640] ;  /* 0x00019000ff1a7b82 */ /* 0x000ea20000000a00 */
[-CC-:B-1----:R-:W-:Y:S01]  /*8660*/  SHF.R.U64 R22, R8, R0.reuse, R9.reuse ;  /* 0x0000000008167219 */ /* 0x182fe20000001209 */
[----:B---3--:R-:W-:Y:S01]  /*8670*/  IMAD.MOV R20, RZ, RZ, -R20 ;  /* 0x000000ffff147224 */ /* 0x008fe200078e0a14 */
[----:B------:R-:W-:Y:S01]  /*8680*/  SHF.R.U32.HI R0, RZ, R0, R9 ;  /* 0x00000000ff007219 */ /* 0x000fe20000011609 */
[----:B------:R-:W-:Y:S01]  /*8690*/  ULDC UR4, c[0x0][0x154] ;  /* 0x0000550000047ab9 */ /* 0x000fe20000000800 */
[----:B0-----:R-:W-:Y:S01]  /*86a0*/  IADD3 R3, P0, RZ, -R22, RZ ;  /* 0x80000016ff037210 */ /* 0x001fe20007f1e0ff */
[----:B------:R-:W-:Y:S02]  /*86b0*/  IMAD R21, R21, R20, R12 ;  /* 0x0000001415157224 */ /* 0x000fe400078e020c */
[----:B------:R-:W0:Y:S01]  /*86c0*/  LDC R6, c[0x0][0x618] ;  /* 0x00018600ff067b82 */ /* 0x000e220000000800 */
[----:B------:R-:W-:Y:S02]  /*86d0*/  IMAD.MOV.U32 R7, RZ, RZ, 0x1 ;  /* 0x00000001ff077424 */ /* 0x000fe400078e00ff */
[----:B------:R-:W-:-:S04]  /*86e0*/  IMAD.X R5, RZ, RZ, ~R0, P0 ;  /* 0x000000ffff057224 */ /* 0x000fc800000e0e00 */
[-C--:B------:R-:W-:Y:S01]  /*86f0*/  IMAD R0, R5, R14.reuse, RZ ;  /* 0x0000000e05007224 */ /* 0x080fe200078e02ff */
[----:B------:R-:W1:Y:S01]  /*8700*/  LDC R8, c[0x0][0x608] ;  /* 0x00018200ff087b82 */ /* 0x000e620000000800 */
[----:B------:R-:W-:-:S04]  /*8710*/  IMAD.WIDE.U32 R4, R3, R14, R16 ;  /* 0x0000000e03047225 */ /* 0x000fc800078e0010 */
[----:B------:R-:W-:Y:S01]  /*8720*/  IMAD R3, R3, R15, R0 ;  /* 0x0000000f03037224 */ /* 0x000fe200078e0200 */
[----:B------:R-:W-:Y:S02]  /*8730*/  I2FP.F32.U32 R0, R23 ;  /* 0x0000001700007245 */ /* 0x000fe40000201000 */
[----:B------:R-:W3:Y:S01]  /*8740*/  LDC R24, c[0x0][0x658] ;  /* 0x00019600ff187b82 */ /* 0x000ee20000000800 */
[----:B------:R-:W-:Y:S01]  /*8750*/  IMAD.IADD R3, R5, 0x1, R3 ;  /* 0x0000000105037824 */ /* 0x000fe200078e0203 */
[----:B--2---:R-:W-:Y:S01]  /*8760*/  ISETP.NE.U32.AND P0, PT, R26, RZ, PT ;  /* 0x000000ff1a00720c */ /* 0x004fe20003f05070 */
[----:B------:R-:W-:Y:S01]  /*8770*/  FMUL R0, R0, UR4 ;  /* 0x0000000400007c20 */ /* 0x000fe20008400000 */
[----:B------:R-:W-:Y:S02]  /*8780*/  IMAD.MOV.U32 R5, RZ, RZ, -0x1 ;  /* 0xffffffffff057424 */ /* 0x000fe400078e00ff */
[----:B------:R-:W-:Y:S01]  /*8790*/  ISETP.NE.AND.EX P0, PT, R27, RZ, PT, P0 ;  /* 0x000000ff1b00720c */ /* 0x000fe20003f05300 */
[----:B------:R2:W2:Y:S01]  /*87a0*/  F2I.U32.TRUNC.NTZ R13, R0 ;  /* 0x00000000000d7305 */ /* 0x0004a2000020f000 */
[----:B------:R-:W2:Y:S01]  /*87b0*/  LDC R20, c[0x0][0x148] ;  /* 0x00005200ff147b82 */ /* 0x000ea20000000800 */
[----:B0-----:R-:W-:-:S02]  /*87c0*/  SHF.R.U64 R12, R4, R6, R3 ;  /* 0x00000006040c7219 */ /* 0x001fc40000001203 */
[----:B------:R-:W-:-:S05]  /*87d0*/  SHF.R.U32.HI R3, RZ, R6, R3 ;  /* 0x00000006ff037219 */ /* 0x000fca0000011603 */
[----:B------:R-:W0:Y:S01]  /*87e0*/  LDC R15, c[0x0][0x600] ;  /* 0x00018000ff0f7b82 */ /* 0x000e220000000800 */
[-CC-:B-1----:R-:W-:Y:S02]  /*87f0*/  SHF.R.U64 R10, R12, R8.reuse, R3.reuse ;  /* 0x000000080c0a7219 */ /* 0x182fe40000001203 */
[----:B------:R-:W-:-:S05]  /*8800*/  SHF.R.U32.HI R3, RZ, R8, R3 ;  /* 0x00000008ff037219 */ /* 0x000fca0000011603 */
[----:B------:R-:W1:Y:S01]  /*8810*/  LDC R28, c[0x0][0x648] ;  /* 0x00019200ff1c7b82 */ /* 0x000e620000000800 */
[-C--:B---3--:R-:W-:Y:S02]  /*8820*/  SHF.L.U32 R4, R5, R24.reuse, RZ ;  /* 0x0000001805047219 */ /* 0x088fe400000006ff */
[--C-:B------:R-:W-:Y:S02]  /*8830*/  SHF.R.U64 R14, R10, R24, R3.reuse ;  /* 0x000000180a0e7219 */ /* 0x100fe40000001203 */
[----:B------:R-:W-:Y:S02]  /*8840*/  LOP3.LUT R25, RZ, R4, RZ, 0x33, !PT ;  /* 0x00000004ff197212 */ /* 0x000fe400078e33ff */
[-C--:B------:R-:W-:Y:S01]  /*8850*/  SHF.R.U32.HI R5, RZ, R24.reuse, R3 ;  /* 0x00000018ff057219 */ /* 0x080fe20000011603 */
[----:B------:R-:W3:Y:S01]  /*8860*/  LDC R29, c[0x0][0x638] ;  /* 0x00018e00ff1d7b82 */ /* 0x000ee20000000800 */
[----:B------:R-:W-:Y:S01]  /*8870*/  SHF.L.U32 R152, R7, R24, RZ ;  /* 0x0000001807987219 */ /* 0x000fe200000006ff */
[----:B------:R-:W-:-:S06]  /*8880*/  IMAD.MOV.U32 R4, RZ, RZ, R14 ;  /* 0x000000ffff047224 */ /* 0x000fcc00078e000e */
[----:B------:R-:W0:Y:S01]  /*8890*/  LDC R30, c[0x0][0x610] ;  /* 0x00018400ff1e7b82 */ /* 0x000e220000000800 */
[----:B------:R-:W-:Y:S05]  /*88a0*/  @!P0 BRA `(.L_x_289) ;  /* 0x0000000000288947 */ /* 0x000fea0003800000 */
[----:B------:R-:W4:Y:S02]  /*88b0*/  LDC R3, c[0x0][0x64c] ;  /* 0x00019300ff037b82 */ /* 0x000f240000000800 */
[----:B----4-:R-:W-:-:S05]  /*88c0*/  IADD3 R3, P0, R14, R3, RZ ;  /* 0x000000030e037210 */ /* 0x010fca0007f1e0ff */
        /* <DEDUP_REMOVED lines=8> */
.L_x_289:
[----:B------:R-:W-:Y:S01]  /*8950*/  ISETP.NE.AND P0, PT, R2, 0x1, PT ;  /* 0x000000010200780c */ /* 0x000fe20003f05270 */
[----:B0-----:R-:W-:Y:S01]  /*8960*/  VIADD R7, R15, 0xffffffff ;  /* 0xffffffff0f077836 */ /* 0x001fe20000000000 */
[----:B-12---:R-:W-:Y:S01]  /*8970*/  SHF.R.U64 R0, R4, R28, R5 ;  /* 0x0000001c04007219 */ /* 0x006fe20000001205 */
[----:B------:R-:W-:Y:S01]  /*8980*/  IMAD.MOV R13, RZ, RZ, -R13 ;  /* 0x000000ffff0d7224 */ /* 0x000fe200078e0a0d */
[----:B------:R-:W-:Y:S01]  /*8990*/  LOP3.LUT R5, R10, R25, RZ, 0xc0, !PT ;  /* 0x000000190a057212 */ /* 0x000fe200078ec0ff */
[----:B------:R-:W-:Y:S02]  /*89a0*/  IMAD.MOV.U32 R4, RZ, RZ, 0x1 ;  /* 0x00000001ff047424 */ /* 0x000fe400078e00ff */
[----:B------:R-:W-:Y:S02]  /*89b0*/  IMAD.MOV R3, RZ, RZ, -R0 ;  /* 0x000000ffff037224 */ /* 0x000fe400078e0a00 */
[----:B------:R-:W-:Y:S01]  /*89c0*/  IMAD R152, R152, R0, R5 ;  /* 0x0000000098987224 */ /* 0x000fe200078e0205 */
[----:B------:R-:W-:Y:S01]  /*89d0*/  LOP3.LUT R5, R12, R7, RZ, 0xc0, !PT ;  /* 0x000000070c057212 */ /* 0x000fe200078ec0ff */
[----:B---3--:R-:W-:-:S02]  /*89e0*/  IMAD R0, R3, R29, R14 ;  /* 0x0000001d03007224 */ /* 0x008fc400078e020e */
[----:B------:R-:W-:Y:S02]  /*89f0*/  @P0 IMAD R21, R20, R13, R23 ;  /* 0x0000000d14150224 */ /* 0x000fe400078e0217 */
[----:B------:R-:W-:Y:S01]  /*8a00*/  IMAD R3, R0, R15, R5 ;  /* 0x0000000f00037224 */ /* 0x000fe200078e0205 */
[----:B------:R-:W-:Y:S01]  /*8a10*/  PRMT R0, R4, 0x7610, R0 ;  /* 0x0000761004007816 */ /* 0x000fe20000000000 */
[----:B------:R-:W-:-:S05]  /*8a20*/  IMAD R152, R152, R30, R21 ;  /* 0x0000001e98987224 */ /* 0x000fca00078e0215 */
[----:B------:R-:W-:Y:S02]  /*8a30*/  SEL R23, R3, R152, !P0 ;  /* 0x0000009803177207 */ /* 0x000fe40004000000 */
[----:B------:R-:W-:-:S07]  /*8a40*/  SEL R152, R152, R3, !P0 ;  /* 0x0000000398987207 */ /* 0x000fce0004000000 */
.L_x_287:
[----:B------:R-:W-:-:S13]  /*8a50*/  LOP3.LUT P0, RZ, R0, 0xff, RZ, 0xc0, !PT ;  /* 0x000000ff00ff7812 */ /* 0x000fda000780c0ff */
[----:B------:R-:W-:Y:S05]  /*8a60*/  @P0 BRA `(.L_x_290) ;  /* 0xffffff8400380947 */ /* 0x000fea000383ffff */
[----:B------:R-:W-:Y:S05]  /*8a70*/  EXIT ;  /* 0x000000000000794d */ /* 0x000fea0003800000 */
.L_x_3:
[----:B0-----:R-:W-:Y:S01]  /*8a80*/  ULDC.64 UR4, c[0x0][0x650] ;  /* 0x0001940000047ab9 */ /* 0x001fe20000000a00 */
        /* <DEDUP_REMOVED lines=25> */
.L_x_292:
[--C-:B------:R-:W-:Y:S01]  /*8c20*/  SHF.R.U64 R12, R10, R14, R11.reuse ;  /* 0x0000000e0a0c7219 */ /* 0x100fe2000000120b */
[----:B------:R-:W0:Y:S01]  /*8c30*/  LDC R22, c[0x0][0x618] ;  /* 0x00018600ff167b82 */ /* 0x000e220000000800 */
[----:B------:R-:W-:Y:S01]  /*8c40*/  I2FP.F32.U32 R6, R4 ;  /* 0x0000000400067245 */ /* 0x000fe20000201000 */
[----:B------:R-:W-:Y:S01]  /*8c50*/  ULDC UR4, c[0x0][0x150] ;  /* 0x0000540000047ab9 */ /* 0x000fe20000000800 */
[----:B------:R-:W-:Y:S02]  /*8c60*/  SHF.R.U32.HI R5, RZ, R14, R11 ;  /* 0x0000000eff057219 */ /* 0x000fe4000001160b */
[----:B------:R-:W-:Y:S01]  /*8c70*/  IADD3 R9, P0, RZ, -R12, RZ ;  /* 0x8000000cff097210 */ /* 0x000fe20007f1e0ff */
[----:B------:R-:W-:Y:S01]  /*8c80*/  FMUL R11, R6, UR4 ;  /* 0x00000004060b7c20 */ /* 0x000fe20008400000 */
[----:B------:R-:W-:Y:S01]  /*8c90*/  ULDC UR4, c[0x0][0x154] ;  /* 0x0000550000047ab9 */ /* 0x000fe20000000800 */
[----:B------:R-:W1:Y:S02]  /*8ca0*/  LDC.64 R24, c[0x0][0x640] ;  /* 0x00019000ff187b82 */ /* 0x000e640000000a00 */
[----:B------:R-:W-:-:S02]  /*8cb0*/  IMAD.X R5, RZ, RZ, ~R5, P0 ;  /* 0x000000ffff057224 */ /* 0x000fc400000e0e05 */
[----:B------:R-:W2:Y:S01]  /*8cc0*/  F2I.U32.TRUNC.NTZ R11, R11 ;  /* 0x0000000b000b7305 */ /* 0x000ea2000020f000 */
[----:B------:R-:W-:-:S03]  /*8cd0*/  IMAD.WIDE.U32 R6, R9, R20, R16 ;  /* 0x0000001409067225 */ /* 0x000fc600078e0010 */
[----:B------:R-:W3:Y:S01]  /*8ce0*/  LDC R13, c[0x0][0x144] ;  /* 0x00005100ff0d7b82 */ /* 0x000ee20000000800 */
[----:B------:R-:W-:-:S04]  /*8cf0*/  IMAD R8, R5, R20, RZ ;  /* 0x0000001405087224 */ /* 0x000fc800078e02ff */
[----:B------:R-:W-:Y:S02]  /*8d00*/  IMAD R5, R9, R21, R8 ;  /* 0x0000001509057224 */ /* 0x000fe400078e0208 */
[----:B------:R-:W-:Y:S01]  /*8d10*/  IMAD.MOV.U32 R8, RZ, RZ, -0x1 ;  /* 0xffffffffff087424 */ /* 0x000fe200078e00ff */
[----:B------:R-:W4:Y:S01]  /*8d20*/  LDC R14, c[0x0][0x608] ;  /* 0x00018200ff0e7b82 */ /* 0x000f220000000800 */
[----:B------:R-:W-:Y:S01]  /*8d30*/  IMAD.IADD R5, R7, 0x1, R5 ;  /* 0x0000000107057824 */ /* 0x000fe200078e0205 */
[----:B------:R-:W-:-:S04]  /*8d40*/  I2FP.F32.U32 R7, R3 ;  /* 0x0000000300077245 */ /* 0x000fc80000201000 */
[-C--:B0-----:R-:W-:Y:S01]  /*8d50*/  SHF.R.U64 R10, R6, R22.reuse, R5 ;  /* 0x00000016060a7219 */ /* 0x081fe20000001205 */
[----:B--2---:R-:W-:Y:S01]  /*8d60*/  IMAD.MOV R6, RZ, RZ, -R11 ;  /* 0x000000ffff067224 */ /* 0x004fe200078e0a0b */
[----:B------:R-:W0:Y:S01]  /*8d70*/  LDC R9, c[0x0][0x658] ;  /* 0x00019600ff097b82 */ /* 0x000e220000000800 */
[----:B-1----:R-:W-:Y:S01]  /*8d80*/  ISETP.NE.U32.AND P0, PT, R24, RZ, PT ;  /* 0x000000ff1800720c */ /* 0x002fe20003f05070 */
[----:B------:R-:W-:Y:S01]  /*8d90*/  FMUL R7, R7, UR4 ;  /* 0x0000000407077c20 */ /* 0x000fe20008400000 */
[----:B------:R-:W-:Y:S02]  /*8da0*/  SHF.R.U32.HI R5, RZ, R22, R5 ;  /* 0x00000016ff057219 */ /* 0x000fe40000011605 */
[----:B------:R-:W-:-:S03]  /*8db0*/  ISETP.NE.AND.EX P0, PT, R25, RZ, PT, P0 ;  /* 0x000000ff1900720c */ /* 0x000fc60003f05300 */
[----:B------:R-:W1:Y:S01]  /*8dc0*/  LDC R20, c[0x0][0x148] ;  /* 0x00005200ff147b82 */ /* 0x000e620000000800 */
[----:B---3--:R-:W-:Y:S02]  /*8dd0*/  IMAD R23, R13, R6, R4 ;  /* 0x000000060d177224 */ /* 0x008fe400078e0204 */
[----:B------:R-:W-:-:S05]  /*8de0*/  IMAD.MOV.U32 R6, RZ, RZ, 0x1 ;  /* 0x00000001ff067424 */ /* 0x000fca00078e00ff */
[----:B------:R-:W2:Y:S01]  /*8df0*/  LDC R21, c[0x0][0x600] ;  /* 0x00018000ff157b82 */ /* 0x000ea20000000800 */
[-CC-:B----4-:R-:W-:Y:S02]  /*8e00*/  SHF.R.U64 R13, R10, R14.reuse, R5.reuse ;  /* 0x0000000e0a0d7219 */ /* 0x190fe40000001205 */
[----:B------:R-:W-:Y:S02]  /*8e10*/  SHF.R.U32.HI R4, RZ, R14, R5 ;  /* 0x0000000eff047219 */ /* 0x000fe40000011605 */
[----:B------:R3:W4:Y:S03]  /*8e20*/  F2I.U32.TRUNC.NTZ R14, R7 ;  /* 0x00000007000e7305 */ /* 0x000726000020f000 */
[----:B------:R-:W1:Y:S01]  /*8e30*/  LDC R26, c[0x0][0x648] ;  /* 0x00019200ff1a7b82 */ /* 0x000e620000000800 */
[-C--:B0-----:R-:W-:Y:S02]  /*8e40*/  SHF.R.U64 R15, R13, R9.reuse, R4 ;  /* 0x000000090d0f7219 */ /* 0x081fe40000001204 */
[----:B------:R-:W-:-:S02]  /*8e50*/  SHF.L.U32 R8, R8, R9, RZ ;  /* 0x0000000908087219 */ /* 0x000fc400000006ff */
[-C--:B------:R-:W-:Y:S01]  /*8e60*/  SHF.R.U32.HI R5, RZ, R9.reuse, R4 ;  /* 0x00000009ff057219 */ /* 0x080fe20000011604 */
[----:B------:R-:W-:Y:S01]  /*8e70*/  IMAD.MOV.U32 R4, RZ, RZ, R15 ;  /* 0x000000ffff047224 */ /* 0x000fe200078e000f */
[----:B------:R-:W-:Y:S01]  /*8e80*/  SHF.L.U32 R22, R6, R9, RZ ;  /* 0x0000000906167219 */ /* 0x000fe200000006ff */
[----:B------:R-:W0:Y:S01]  /*8e90*/  LDC R27, c[0x0][0x638] ;  /* 0x00018e00ff1b7b82 */ /* 0x000e220000000800 */
[----:B------:R-:W-:-:S07]  /*8ea0*/  LOP3.LUT R28, RZ, R8, RZ, 0x33, !PT ;  /* 0x00000008ff1c7212 */ /* 0x000fce00078e33ff */
        /* <DEDUP_REMOVED lines=12> */
.L_x_293:
[----:B------:R-:W-:Y:S01]  /*8f70*/  ISETP.NE.AND P0, PT, R2, 0x1, PT ;  /* 0x000000010200780c */ /* 0x000fe20003f05270 */
[----:B--2---:R-:W-:Y:S01]  /*8f80*/  VIADD R7, R21, 0xffffffff ;  /* 0xffffffff15077836 */ /* 0x004fe20000000000 */
[----:B-1----:R-:W-:Y:S01]  /*8f90*/  SHF.R.U64 R5, R4, R26, R5 ;  /* 0x0000001a04057219 */ /* 0x002fe20000001205 */
[----:B------:R-:W-:Y:S01]  /*8fa0*/  IMAD.MOV R14, RZ, RZ, -R14 ;  /* 0x000000ffff0e7224 */ /* 0x000fe200078e0a0e */
[----:B------:R-:W-:Y:S01]  /*8fb0*/  LOP3.LUT R4, R13, R28, RZ, 0xc0, !PT ;  /* 0x0000001c0d047212 */ /* 0x000fe200078ec0ff */
[----:B------:R-:W-:Y:S01]  /*8fc0*/  IMAD.MOV.U32 R8, RZ, RZ, R12 ;  /* 0x000000ffff087224 */ /* 0x000fe200078e000c */
[----:B------:R-:W-:Y:S01]  /*8fd0*/  LOP3.LUT R10, R10, R7, RZ, 0xc0, !PT ;  /* 0x000000070a0a7212 */ /* 0x000fe200078ec0ff */
[----:B------:R-:W-:Y:S02]  /*8fe0*/  IMAD.MOV R6, RZ, RZ, -R5 ;  /* 0x000000ffff067224 */ /* 0x000fe400078e0a05 */
[----:B------:R-:W-:-:S04]  /*8ff0*/  IMAD R4, R22, R5, R4 ;  /* 0x0000000516047224 */ /* 0x000fc800078e0204 */
[----:B------:R-:W-:Y:S02]  /*9000*/  @P0 IMAD R23, R20, R14, R3 ;  /* 0x0000000e14170224 */ /* 0x000fe400078e0203 */
[----:B0-----:R-:W-:Y:S02]  /*9010*/  IMAD R3, R6, R27, R15 ;  /* 0x0000001b06037224 */ /* 0x001fe400078e020f */
[----:B------:R-:W-:Y:S02]  /*9020*/  IMAD R7, R4, R29, R23 ;  /* 0x0000001d04077224 */ /* 0x000fe400078e0217 */
[----:B------:R-:W-:Y:S02]  /*9030*/  IMAD R4, R3, R21, R10 ;  /* 0x0000001503047224 */ /* 0x000fe400078e020a */
[----:B------:R-:W-:-:S03]  /*9040*/  IMAD.MOV.U32 R6, RZ, RZ, 0x1 ;  /* 0x00000001ff067424 */ /* 0x000fc600078e00ff */
[----:B------:R-:W-:Y:S02]  /*9050*/  SEL R9, R4, R7, !P0 ;  /* 0x0000000704097207 */ /* 0x000fe40004000000 */
[----:B------:R-:W-:-:S07]  /*9060*/  SEL R7, R7, R4, !P0 ;  /* 0x0000000407077207 */ /* 0x000fce0004000000 */
.L_x_291:
[----:B------:R-:W-:-:S08]  /*9070*/  NOP ;  /* 0x0000000000007918 */ /* 0x000fd00000000000 */
[----:B------:R-:W0:-:S00]  /*9080*/  USETMAXREG.DEALLOC.CTAPOOL 0x28 ;  /* 0x00000028000079c8 */ /* 0x000e0000080e0500 */
[----:B0-----:R-:W-:-:S13]  /*9090*/  ISETP.NE.AND P0, PT, R0, RZ, PT ;  /* 0x000000ff0000720c */ /* 0x001fda0003f05270 */
[----:B------:R-:W-:Y:S05]  /*90a0*/  @P0 EXIT ;  /* 0x000000000000094d */ /* 0x000fea0003800000 */
[----:B------:R-:W-:Y:S01]  /*90b0*/  LOP3.LUT P0, RZ, R6, 0xff, RZ, 0xc0, !PT ;  /* 0x000000ff06ff7812 */ /* 0x000fe2000780c0ff */
[----:B------:R-:W-:Y:S02]  /*90c0*/  IMAD.MOV.U32 R0, RZ, RZ, 0x1 ;  /* 0x00000001ff007424 */ /* 0x000fe400078e00ff */
[----:B------:R-:W-:-:S10]  /*90d0*/  IMAD.MOV.U32 R12, RZ, RZ, RZ ;  /* 0x000000ffff0c7224 */ /* 0x000fd400078e00ff */
[----:B------:R-:W-:Y:S05]  /*90e0*/  @!P0 BRA `(.L_x_294) ;  /* 0x0000000c00308947 */ /* 0x000fea0003800000 */
[----:B------:R-:W0:Y:S01]  /*90f0*/  LDC R0, c[0x0][0x28c] ;  /* 0x0000a300ff007b82 */ /* 0x000e220000000800 */
[----:B------:R-:W-:Y:S01]  /*9100*/  ULDC UR5, c[0x0][0x600] ;  /* 0x0001800000057ab9 */ /* 0x000fe20000000800 */
[----:B------:R-:W-:Y:S01]  /*9110*/  ULDC UR4, c[0x0][0xc] ;  /* 0x0000030000047ab9 */ /* 0x000fe20000000800 */
[----:B------:R-:W-:Y:S01]  /*9120*/  UIADD3 UR16, UR5, -0x1, URZ ;  /* 0xffffffff05107890 */ /* 0x000fe2000fffe03f */
[C---:B------:R-:W-:Y:S01]  /*9130*/  LOP3.LUT P2, RZ, R18.reuse, 0x7f, RZ, 0xc0, !PT ;  /* 0x0000007f12ff7812 */ /* 0x040fe2000784c0ff */
[----:B------:R-:W-:Y:S01]  /*9140*/  ULDC UR6, c[0x0][0x658] ;  /* 0x0001960000067ab9 */ /* 0x000fe20000000800 */
[----:B------:R-:W-:Y:S01]  /*9150*/  ULDC UR5, c[0x0][0x10] ;  /* 0x0000040000057ab9 */ /* 0x000fe20000000800 */
[----:B------:R-:W-:Y:S01]  /*9160*/  UMOV UR7, 0xffffffff ;  /* 0xffffffff00077882 */ /* 0x000fe20000000000 */
[----:B------:R-:W-:Y:S01]  /*9170*/  UMOV UR8, 0x1 ;  /* 0x0000000100087882 */ /* 0x000fe20000000000 */
[----:B------:R-:W-:Y:S01]  /*9180*/  UIMAD.WIDE.U32 UR4, UR4, UR5, URZ ;  /* 0x00000005040472a5 */ /* 0x000fe2000f8e003f */
[----:B------:R-:W-:Y:S01]  /*9190*/  LOP3.LUT P0, RZ, R18, 0x1f, RZ, 0xc0, !PT ;  /* 0x0000001f12ff7812 */ /* 0x000fe2000780c0ff */
[----:B------:R-:W-:Y:S01]  /*91a0*/  USHF.L.U32 UR7, UR7, UR6, URZ ;  /* 0x0000000607077299 */ /* 0x000fe2000800063f */
[----:B------:R-:W-:Y:S01]  /*91b0*/  BSSY B0, `(.L_x_294) ;  /* 0x00000bf000007945 */ /* 0x000fe20003800000 */
[----:B------:R-:W-:Y:S01]  /*91c0*/  USHF.L.U32 UR18, UR8, UR6, URZ ;  /* 0x0000000608127299 */ /* 0x000fe2000800063f */
[----:B------:R-:W-:Y:S01]  /*91d0*/  IMAD.MOV.U32 R13, RZ, RZ, 0x1 ;  /* 0x00000001ff0d7424 */ /* 0x000fe200078e00ff */
[----:B------:R-:W-:Y:S01]  /*91e0*/  LOP3.LUT R11, R19, 0x2, RZ, 0xfc, !PT ;  /* 0x00000002130b7812 */ /* 0x000fe200078efcff */
[----:B------:R-:W-:Y:S01]  /*91f0*/  ULDC UR6, c[0x0][0x14] ;  /* 0x0000050000067ab9 */ /* 0x000fe20000000800 */
[----:B------:R-:W-:Y:S01]  /*9200*/  PLOP3.LUT P0, PT, P0, P2, PT, 0x8a, 0x0 ;  /* 0x000000000000781c */ /* 0x000fe20000705172 */
[----:B------:R-:W-:Y:S01]  /*9210*/  UIMAD.WIDE.U32 UR20, UR4, UR6, URZ ;  /* 0x00000006041472a5 */ /* 0x000fe2000f8e003f */
[----:B------:R-:W-:Y:S01]  /*9220*/  IMAD.MOV.U32 R12, RZ, RZ, RZ ;  /* 0x000000ffff0c7224 */ /* 0x000fe200078e00ff */
[----:B------:R-:W-:-:S02]  /*9230*/  UIMAD UR13, UR5, UR6, URZ ;  /* 0x00000006050d72a4 */ /* 0x000fc4000f8e023f */
[----:B------:R-:W-:Y:S01]  /*9240*/  ULOP3.LUT UR17, URZ, UR7, URZ, 0x33, !UPT ;  /* 0x000000073f117292 */ /* 0x000fe2000f8e333f */
[----:B0-----:R-:W-:Y:S01]  /*9250*/  VIADD R0, R0, 0x7f ;  /* 0x0000007f00007836 */ /* 0x001fe20000000000 */
[----:B------:R-:W-:Y:S01]  /*9260*/  UIADD3 UR13, UR21, UR13, URZ ;  /* 0x0000000d150d7290 */ /* 0x000fe2000fffe03f */
[----:B------:R-:W-:-:S03]  /*9270*/  ULDC.64 UR22, c[0x0][0x198] ;  /* 0x0000660000167ab9 */ /* 0x000fc60000000a00 */
[----:B------:R-:W-:-:S04]  /*9280*/  SHF.R.S32.HI R3, RZ, 0x1f, R0 ;  /* 0x0000001fff037819 */ /* 0x000fc80000011400 */
[----:B------:R-:W-:Y:S01]  /*9290*/  LEA.HI R3, R3, R0, RZ, 0x7 ;  /* 0x0000000003037211 */ /* 0x000fe200078f38ff */
[----:B------:R-:W-:-:S03]  /*92a0*/  IMAD.MOV.U32 R0, RZ, RZ, 0x1 ;  /* 0x00000001ff007424 */ /* 0x000fc600078e00ff */
[----:B------:R-:W-:-:S05]  /*92b0*/  SHF.R.S32.HI R3, RZ, 0x7, R3 ;  /* 0x00000007ff037819 */ /* 0x000fca0000011403 */
[----:B------:R-:W-:-:S07]  /*92c0*/  VIADD R10, R3, 0x1 ;  /* 0x00000001030a7836 */ /* 0x000fce0000000000 */
.L_x_306:
[----:B------:R-:W-:-:S03]  /*92d0*/  UMOV UR4, 0xffffffff ;  /* 0xffffffff00047882 */ /* 0x000fc60000000000 */
[----:B------:R-:W-:Y:S05]  /*92e0*/  BRA.DIV UR4, `(.L_x_295) ;  /* 0x0000000e04bc7947 */ /* 0x000fea000b800000 */
[----:B------:R-:W-:-:S13]  /*92f0*/  ELECT P6, URZ, PT ;  /* 0x00000000003f782f */ /* 0x000fda00038c0000 */
.L_x_318:
[----:B------:R-:W0:Y:S01]  /*9300*/  LDC R4, c[0x0][0x28c] ;  /* 0x0000a300ff047b82 */ /* 0x000e220000000800 */
[----:B------:R-:W-:Y:S01]  /*9310*/  BSSY B1, `(.L_x_296) ;  /* 0x0000037000017945 */ /* 0x000fe20003800000 */
[----:B0-----:R-:W-:-:S13]  /*9320*/  ISETP.LT.OR P6, PT, R4, 0x1, !P6 ;  /* 0x000000010400780c */ /* 0x001fda00077c1670 */
[----:B------:R-:W-:Y:S05]  /*9330*/  @P6 BRA `(.L_x_297) ;  /* 0x0000000000d06947 */ /* 0x000fea0003800000 */
[----:B------:R-:W-:Y:S02]  /*9340*/  IMAD.SHL.U32 R15, R9, 0x80, RZ ;  /* 0x00000080090f7824 */ /* 0x000fe400078e00ff */
[----:B------:R-:W-:Y:S02]  /*9350*/  IMAD.SHL.U32 R18, R7, 0x100, RZ ;  /* 0x0000010007127824 */ /* 0x000fe400078e00ff */
[----:B------:R-:W-:Y:S02]  /*9360*/  IMAD.MOV.U32 R20, RZ, RZ, RZ ;  /* 0x000000ffff147224 */ /* 0x000fe400078e00ff */
[----:B------:R-:W-:Y:S02]  /*9370*/  IMAD.MOV.U32 R4, RZ, RZ, R10 ;  /* 0x000000ffff047224 */ /* 0x000fe400078e000a */
[----:B------:R-:W-:Y:S02]  /*9380*/  IMAD.MOV.U32 R5, RZ, RZ, R0 ;  /* 0x000000ffff057224 */ /* 0x000fe400078e0000 */
[----:B------:R-:W-:-:S07]  /*9390*/  IMAD.MOV.U32 R6, RZ, RZ, R12 ;  /* 0x000000ffff067224 */ /* 0x000fce00078e000c */
.L_x_301:
[----:B------:R-:W0:Y:S01]  /*93a0*/  S2R R14, SR_CgaCtaId ;  /* 0x00000000000e7919 */ /* 0x000e220000008800 */
[----:B------:R-:W-:Y:S01]  /*93b0*/  MOV R7, 0x400 ;  /* 0x0000040000077802 */ /* 0x000fe20000000f00 */
[----:B------:R-:W1:Y:S03]  /*93c0*/  @!P2 LDC R9, c[0x0][0x500] ;  /* 0x00014000ff09ab82 */ /* 0x000e660000000800 */
[----:B0-----:R-:W-:Y:S02]  /*93d0*/  LEA R21, R14, R7, 0x18 ;  /* 0x000000070e157211 */ /* 0x001fe400078ec0ff */
[----:B------:R-:W-:-:S03]  /*93e0*/  SHF.L.U32 R7, R5, 0x1f, RZ ;  /* 0x0000001f05077819 */ /* 0x000fc600000006ff */
[----:B------:R-:W-:-:S04]  /*93f0*/  IMAD R14, R6, 0x8, R21 ;  /* 0x00000008060e7824 */ /* 0x000fc800078e0215 */
[----:B------:R-:W0:Y:S02]  /*9400*/  SYNCS.PHASECHK.TRANS64.TRYWAIT P1, [R14+URZ+0x28], R7 ;  /* 0x000028070e0075a7 */ /* 0x000e24000802017f */
[----:B01----:R-:W-:Y:S05]  /*9410*/  @!P1 BRA `(.L_x_298) ;  /* 0x0000000c00909947 */ /* 0x003fea0003800000 */
.L_x_319:
[----:B0-----:R-:W-:Y:S01]  /*9420*/  PRMT R7, R11, 0x9910, RZ ;  /* 0x000099100b077816 */ /* 0x001fe200000000ff */
[----:B------:R0:W-:Y:S03]  /*9430*/  @!P2 SYNCS.ARRIVE.TRANS64 RZ, [R14+URZ], R9 ;  /* 0x000000090effa9a7 */ /* 0x0001e6000800003f */
[----:B------:R-:W-:-:S13]  /*9440*/  ISETP.NE.AND P1, PT, R7, 0x2, PT ;  /* 0x000000020700780c */ /* 0x000fda0003f25270 */
[----:B0-----:R-:W-:Y:S05]  /*9450*/  @P1 BRA `(.L_x_299) ;  /* 0x0000000000041947 */ /* 0x001fea0003800000 */
[----:B------:R-:W-:Y:S01]  /*9460*/  BPT.TRAP 0x1 ;  /* 0x000000040000795c */ /* 0x000fe20000300000 */
.L_x_299:
[----:B------:R-:W-:Y:S05]  /*9470*/  @P0 BRA `(.L_x_300) ;  /* 0x0000000000040947 */ /* 0x000fea0003800000 */
[----:B------:R-:W-:Y:S01]  /*9480*/  BPT.TRAP 0x1 ;  /* 0x000000040000795c */ /* 0x000fe20000300000 */
.L_x_300:
[--C-:B------:R-:W-:Y:S01]  /*9490*/  IMAD R7, R6, 0x8000, R21.reuse ;  /* 0x0000800006077824 */ /* 0x100fe200078e0215 */
[----:B------:R-:W-:Y:S01]  /*94a0*/  R2UR UR9, R14 ;  /* 0x000000000e0972ca */ /* 0x000fe200000e0000 */
[----:B------:R-:W-:Y:S01]  /*94b0*/  IMAD R21, R6, 0x4000, R21 ;  /* 0x0000400006157824 */ /* 0x000fe200078e0215 */
[----:B------:R-:W-:Y:S01]  /*94c0*/  UIADD3 UR4, UP0, UR22, 0xf0, URZ ;  /* 0x000000f016047890 */ /* 0x000fe2000ff1e03f */
[----:B------:R-:W-:Y:S01]  /*94d0*/  VIADD R4, R4, 0xffffffff ;  /* 0xffffffff04047836 */ /* 0x000fe20000000000 */
[----:B------:R-:W-:Y:S01]  /*94e0*/  R2UR UR5, R7 ;  /* 0x00000000070572ca */ /* 0x000fe200000e0000 */
[----:B------:R-:W-:Y:S01]  /*94f0*/  UIADD3 UR24, UP1, UR22, 0x1f0, URZ ;  /* 0x000001f016187890 */ /* 0x000fe2000ff3e03f */
[----:B------:R-:W-:Y:S01]  /*9500*/  R2UR UR8, R21 ;  /* 0x00000000150872ca */ /* 0x000fe200000e0000 */
[----:B------:R-:W-:Y:S01]  /*9510*/  VIADD R6, R6, 0x1 ;  /* 0x0000000106067836 */ /* 0x000fe20000000000 */
[----:B------:R-:W-:Y:S01]  /*9520*/  R2UR UR11, R18 ;  /* 0x00000000120b72ca */ /* 0x000fe200000e0000 */
[----:B------:R-:W-:Y:S01]  /*9530*/  UIADD3.X UR25, URZ, UR23, URZ, UP1, !UPT ;  /* 0x000000173f197290 */ /* 0x000fe20008ffe43f */
[----:B------:R-:W-:Y:S01]  /*9540*/  R2UR UR10, R20 ;  /* 0x00000000140a72ca */ /* 0x000fe200000e0000 */
[----:B------:R-:W-:Y:S01]  /*9550*/  UMOV UR6, 0x0 ;  /* 0x0000000000067882 */ /* 0x000fe20000000000 */
[----:B------:R-:W-:Y:S01]  /*9560*/  R2UR UR12, R8 ;  /* 0x00000000080c72ca */ /* 0x000fe200000e0000 */
[----:B------:R-:W-:Y:S01]  /*9570*/  UMOV UR7, 0x10000000 ;  /* 0x1000000000077882 */ /* 0x000fe20000000000 */
[----:B------:R-:W-:Y:S01]  /*9580*/  R2UR UR19, R15 ;  /* 0x000000000f1372ca */ /* 0x000fe200000e0000 */
[----:B------:R-:W-:Y:S01]  /*9590*/  VIADD R20, R20, 0x80 ;  /* 0x0000008014147836 */ /* 0x000fe20000000000 */
[----:B------:R-:W-:Y:S01]  /*95a0*/  ISETP.GT.AND P3, PT, R4, 0x1, PT ;  /* 0x000000010400780c */ /* 0x000fe20003f64270 */
[----:B------:R-:W-:Y:S01]  /*95b0*/  UIADD3 UR14, UR5, 0x100, URZ ;  /* 0x00000100050e7890 */ /* 0x000fe2000fffe03f */
[----:B------:R-:W-:Y:S01]  /*95c0*/  ISETP.NE.AND P1, PT, R6, 0x5, PT ;  /* 0x000000050600780c */ /* 0x000fe20003f25270 */
[----:B------:R-:W-:-:S02]  /*95d0*/  UIADD3.X UR5, URZ, UR23, URZ, UP0, !UPT ;  /* 0x000000173f057290 */ /* 0x000fc400087fe43f */
[----:B------:R-:W-:Y:S01]  /*95e0*/  UIADD3 UR15, UR8, 0x28100, URZ ;  /* 0x00028100080f7890 */ /* 0x000fe2000fffe03f */
[----:B------:R-:W-:Y:S02]  /*95f0*/  SEL R14, RZ, 0x1, P1 ;  /* 0x00000001ff0e7807 */ /* 0x000fe40000800000 */
[----:B------:R-:W-:Y:S01]  /*9600*/  UMOV UR8, UR14 ;  /* 0x0000000e00087c82 */ /* 0x000fe20008000000 */
[----:B------:R-:W-:Y:S02]  /*9610*/  SEL R6, R6, RZ, P1 ;  /* 0x000000ff06067207 */ /* 0x000fe40000800000 */
[----:B------:R-:W-:Y:S01]  /*9620*/  LOP3.LUT R5, R5, R14, RZ, 0x3c, !PT ;  /* 0x0000000e05057212 */ /* 0x000fe200078e3cff */
[----:B------:R0:W-:Y:S02]  /*9630*/  UTMALDG.3D [UR8], [UR4], desc[UR6] ;  /* 0x00000608040075b4 */ /* 0x0001e40008011000 */
[----:B0-----:R-:W-:Y:S01]  /*9640*/  UMOV UR8, UR15 ;  /* 0x0000000f00087c82 */ /* 0x001fe20008000000 */
[----:B------:R-:W-:-:S02]  /*9650*/  UMOV UR11, UR19 ;  /* 0x00000013000b7c82 */ /* 0x000fc40008000000 */
[----:B------:R0:W-:Y:S02]  /*9660*/  UTMALDG.3D [UR8], [UR24], desc[UR6] ;  /* 0x00000608180075b4 */ /* 0x0001e40008011000 */
[----:B0-----:R-:W-:Y:S05]  /*9670*/  @P3 BRA `(.L_x_301) ;  /* 0xfffffffc00483947 */ /* 0x001fea000383ffff */
.L_x_297:
[----:B------:R-:W-:Y:S05]  /*9680*/  BSYNC B1 ;  /* 0x0000000000017941 */ /* 0x000fea0003800000 */
.L_x_296:
[----:B------:R-:W-:Y:S01]  /*9690*/  LOP3.LUT P3, RZ, R13, 0xff, RZ, 0xc0, !PT ;  /* 0x000000ff0dff7812 */ /* 0x000fe2000786c0ff */
[----:B------:R-:W-:Y:S01]  /*96a0*/  IMAD.IADD R12, R3, 0x1, R12 ;  /* 0x00000001030c7824 */ /* 0x000fe200078e020c */
[----:B------:R-:W-:Y:S01]  /*96b0*/  IADD3 R16, P4, R16, UR20, RZ ;  /* 0x0000001410107c10 */ /* 0x000fe2000ff9e0ff */
[----:B------:R-:W-:Y:S01]  /*96c0*/  ULDC.64 UR4, c[0x0][0x650] ;  /* 0x0001940000047ab9 */ /* 0x000fe20000000a00 */
[----:B------:R-:W-:Y:S01]  /*96d0*/  BSSY B1, `(.L_x_302) ;  /* 0x000006a000017945 */ /* 0x000fe20003800000 */
[----:B------:R-:W-:Y:S01]  /*96e0*/  IMAD.MOV.U32 R9, RZ, RZ, -0x1 ;  /* 0xffffffffff097424 */ /* 0x000fe200078e00ff */
[----:B------:R-:W-:Y:S01]  /*96f0*/  ISETP.GT.U32.AND P1, PT, R12, 0x4, PT ;  /* 0x000000040c00780c */ /* 0x000fe20003f24070 */
[----:B------:R-:W-:Y:S01]  /*9700*/  IMAD.MOV.U32 R8, RZ, RZ, -0x1 ;  /* 0xffffffffff087424 */ /* 0x000fe200078e00ff */
[----:B------:R-:W-:Y:S02]  /*9710*/  IADD3.X R17, R17, UR13, RZ, P4, !PT ;  /* 0x0000000d11117c10 */ /* 0x000fe4000a7fe4ff */
[----:B------:R-:W-:-:S02]  /*9720*/  ISETP.LT.U32.AND P1, PT, R3, 0x5, P1 ;  /* 0x000000050300780c */ /* 0x000fc40000f21070 */
[----:B------:R-:W-:Y:S01]  /*9730*/  PRMT R13, RZ, 0x7610, R13 ;  /* 0x00007610ff0d7816 */ /* 0x000fe2000000000d */
[----:B------:R-:W0:Y:S01]  /*9740*/  @P3 S2R R5, SR_CgaCtaId ;  /* 0x0000000000053919 */ /* 0x000e220000008800 */
[----:B------:R-:W-:-:S04]  /*9750*/  @P3 MOV R4, 0x400 ;  /* 0x0000040000043802 */ /* 0x000fc80000000f00 */
[----:B0-----:R-:W-:Y:S01]  /*9760*/  @P3 LEA R6, R5, R4, 0x18 ;  /* 0x0000000405063211 */ /* 0x001fe200078ec0ff */
[----:B------:R-:W-:-:S03]  /*9770*/  IMAD.WIDE.U32 R4, R12, -0x33333333, RZ ;  /* 0xcccccccd0c047825 */ /* 0x000fc600078e00ff */
[----:B------:R0:W-:Y:S01]  /*9780*/  @P3 SYNCS.ARRIVE.TRANS64.A1T0 RZ, [R6+URZ+0x68], RZ ;  /* 0x000068ff06ff39a7 */ /* 0x0001e2000810003f */
[----:B------:R-:W-:Y:S02]  /*9790*/  ISETP.GE.U32.AND P3, PT, R3, 0x5, PT ;  /* 0x000000050300780c */ /* 0x000fe40003f66070 */
[----:B------:R-:W-:Y:S02]  /*97a0*/  SHF.R.U32.HI R7, RZ, 0x2, R5 ;  /* 0x00000002ff077819 */ /* 0x000fe40000011605 */
[----:B------:R-:W-:Y:S02]  /*97b0*/  SEL R5, RZ, 0x1, !P1 ;  /* 0x00000001ff057807 */ /* 0x000fe40004800000 */
[----:B------:R-:W-:Y:S01]  /*97c0*/  ISETP.GE.U32.AND P1, PT, R16, UR4, PT ;  /* 0x0000000410007c0c */ /* 0x000fe2000bf26070 */
[----:B------:R-:W-:Y:S01]  /*97d0*/  IMAD R12, R7, -0x5, R12 ;  /* 0xfffffffb070c7824 */ /* 0x000fe200078e020c */
[----:B------:R-:W-:Y:S02]  /*97e0*/  LOP3.LUT R0, R0, R5, RZ, 0x3c, !PT ;  /* 0x0000000500007212 */ /* 0x000fe400078e3cff */
[----:B------:R-:W-:-:S02]  /*97f0*/  ISETP.GE.U32.AND.EX P1, PT, R17, UR5, PT, P1 ;  /* 0x0000000511007c0c */ /* 0x000fc4000bf26110 */
[----:B------:R-:W-:Y:S02]  /*9800*/  PRMT R4, RZ, 0x7610, R4 ;  /* 0x00007610ff047816 */ /* 0x000fe40000000004 */
[----:B------:R-:W-:Y:S01]  /*9810*/  @P3 LOP3.LUT R0, R0, 0x1, R7, 0x78, !PT ;  /* 0x0000000100003812 */ /* 0x000fe200078e7807 */
[----:B------:R-:W-:-:S08]  /*9820*/  IMAD.MOV.U32 R7, RZ, RZ, -0x1 ;  /* 0xffffffffff077424 */ /* 0x000fd000078e00ff */
[----:B0-----:R-:W-:Y:S05]  /*9830*/  @P1 BRA `(.L_x_303) ;  /* 0x00000004004c1947 */ /* 0x001fea0003800000 */
[----:B------:R-:W-:Y:S01]  /*9840*/  ULDC.64 UR4, c[0x0][0x628] ;  /* 0x00018a0000047ab9 */ /* 0x000fe20000000a00 */
[----:B------:R-:W0:Y:S01]  /*9850*/  S2R R15, SR_CTAID.X ;  /* 0x00000000000f7919 */ /* 0x000e220000002500 */
[----:B------:R-:W-:Y:S01]  /*9860*/  ISETP.NE.U32.AND P1, PT, RZ, UR4, PT ;  /* 0x00000004ff007c0c */ /* 0x000fe2000bf25070 */
[----:B------:R-:W-:Y:S01]  /*9870*/  ULDC UR7, c[0x0][0x630] ;  /* 0x00018c0000077ab9 */ /* 0x000fe20000000800 */
[----:B------:R-:W-:Y:S01]  /*9880*/  IMAD.MOV.U32 R4, RZ, RZ, R16 ;  /* 0x000000ffff047224 */ /* 0x000fe200078e0010 */
[----:B------:R-:W1:Y:S01]  /*9890*/  S2R R14, SR_CTAID.Y ;  /* 0x00000000000e7919 */ /* 0x000e620000002600 */
[----:B------:R-:W-:Y:S01]  /*98a0*/  ISETP.NE.AND.EX P1, PT, RZ, UR5, PT, P1 ;  /* 0x00000005ff007c0c */ /* 0x000fe2000bf25310 */
[----:B------:R-:W-:-:S12]  /*98b0*/  IMAD.MOV.U32 R5, RZ, RZ, R17 ;  /* 0x000000ffff057224 */ /* 0x000fd800078e0011 */
[----:B------:R-:W-:Y:S05]  /*98c0*/  @!P1 BRA `(.L_x_304) ;  /* 0x0000000000289947 */ /* 0x000fea0003800000 */
[----:B------:R-:W-:Y:S02]  /*98d0*/  ULDC UR6, c[0x0][0x634] ;  /* 0x00018d0000067ab9 */ /* 0x000fe40000000800 */
[----:B------:R-:W-:-:S05]  /*98e0*/  IADD3 R9, P1, R16, UR6, RZ ;  /* 0x0000000610097c10 */ /* 0x000fca000ff3e0ff */
[----:B------:R-:W-:-:S04]  /*98f0*/  IMAD.X R21, RZ, RZ, R17, P1 ;  /* 0x000000ffff157224 */ /* 0x000fc800008e0611 */
[----:B------:R-:W-:-:S04]  /*9900*/  IMAD.WIDE.U32 R6, R21, UR4, RZ ;  /* 0x0000000415067c25 */ /* 0x000fc8000f8e00ff */
[----:B------:R-:W-:-:S04]  /*9910*/  IMAD.WIDE.U32 R6, P1, R9, UR5, R6 ;  /* 0x0000000509067c25 */ /* 0x000fc8000f820006 */
[----:B------:R-:W-:-:S04]  /*9920*/  IMAD.WIDE.U32 R8, R9, UR4, RZ ;  /* 0x0000000409087c25 */ /* 0x000fc8000f8e00ff */
[----:B------:R-:W-:Y:S01]  /*9930*/  IMAD.X R5, RZ, RZ, RZ, P1 ;  /* 0x000000ffff057224 */ /* 0x000fe200008e06ff */
[----:B------:R-:W-:Y:S01]  /*9940*/  IADD3 RZ, P1, R9, R6, RZ ;  /* 0x0000000609ff7210 */ /* 0x000fe20007f3e0ff */
[----:B------:R-:W-:-:S04]  /*9950*/  IMAD.MOV.U32 R4, RZ, RZ, R7 ;  /* 0x000000ffff047224 */ /* 0x000fc800078e0007 */
[----:B------:R-:W-:-:S08]  /*9960*/  IMAD.WIDE.U32.X R4, R21, UR5, R4, P1 ;  /* 0x0000000515047c25 */ /* 0x000fd000088e0404 */
.L_x_304:
[--C-:B------:R-:W-:Y:S01]  /*9970*/  SHF.R.U64 R8, R4, UR7, R5.reuse ;  /* 0x0000000704087c19 */ /* 0x100fe20008001205 */
[----:B------:R-:W-:Y:S01]  /*9980*/  ULDC.64 UR4, c[0x0][0x620] ;  /* 0x0001880000047ab9 */ /* 0x000fe20000000a00 */
[----:B------:R-:W-:Y:S01]  /*9990*/  SHF.R.U32.HI R4, RZ, UR7, R5 ;  /* 0x00000007ff047c19 */ /* 0x000fe20008011605 */
[----:B------:R-:W2:Y:S01]  /*99a0*/  LDC R24, c[0x0][0x144] ;  /* 0x00005100ff187b82 */ /* 0x000ea20000000800 */
[----:B------:R-:W-:Y:S01]  /*99b0*/  IADD3 R7, P1, RZ, -R8, RZ ;  /* 0x80000008ff077210 */ /* 0x000fe20007f3e0ff */
[----:B------:R-:W-:Y:S01]  /*99c0*/  ULDC.64 UR8, c[0x0][0x640] ;  /* 0x0001900000087ab9 */ /* 0x000fe20000000a00 */
[----:B0-----:R-:W-:Y:S01]  /*99d0*/  I2FP.F32.U32 R9, R15 ;  /* 0x0000000f00097245 */ /* 0x001fe20000201000 */
[----:B------:R-:W-:Y:S02]  /*99e0*/  ULDC UR6, c[0x0][0x608] ;  /* 0x0001820000067ab9 */ /* 0x000fe40000000800 */
[----:B------:R-:W-:Y:S01]  /*99f0*/  IMAD.X R4, RZ, RZ, ~R4, P1 ;  /* 0x000000ffff047224 */ /* 0x000fe200008e0e04 */
[----:B------:R-:W-:Y:S01]  /*9a00*/  ISETP.NE.U32.AND P1, PT, RZ, UR8, PT ;  /* 0x00000008ff007c0c */ /* 0x000fe2000bf25070 */
[----:B------:R-:W0:Y:S02]  /*9a10*/  LDC R21, c[0x0][0x148] ;  /* 0x00005200ff157b82 */ /* 0x000e240000000800 */
[----:B------:R-:W-:Y:S01]  /*9a20*/  IMAD R6, R4, UR4, RZ ;  /* 0x0000000404067c24 */ /* 0x000fe2000f8e02ff */
[----:B------:R-:W-:Y:S01]  /*9a30*/  ISETP.NE.AND.EX P1, PT, RZ, UR9, PT, P1 ;  /* 0x00000009ff007c0c */ /* 0x000fe2000bf25310 */
[----:B------:R-:W-:Y:S01]  /*9a40*/  IMAD.WIDE.U32 R4, R7, UR4, R16 ;  /* 0x0000000407047c25 */ /* 0x000fe2000f8e0010 */
[----:B------:R-:W-:-:S03]  /*9a50*/  ULDC UR4, c[0x0][0x150] ;  /* 0x0000540000047ab9 */ /* 0x000fc60000000800 */
[----:B------:R-:W-:Y:S02]  /*9a60*/  IMAD R7, R7, UR5, R6 ;  /* 0x0000000507077c24 */ /* 0x000fe4000f8e0206 */
[----:B------:R-:W-:Y:S01]  /*9a70*/  FMUL R6, R9, UR4 ;  /* 0x0000000409067c20 */ /* 0x000fe20008400000 */
[----:B------:R-:W-:Y:S01]  /*9a80*/  ULDC UR4, c[0x0][0x618] ;  /* 0x0001860000047ab9 */ /* 0x000fe20000000800 */
[----:B------:R-:W-:Y:S01]  /*9a90*/  ULDC UR5, c[0x0][0x154] ;  /* 0x0000550000057ab9 */ /* 0x000fe20000000800 */
[----:B------:R-:W-:-:S03]  /*9aa0*/  IMAD.IADD R5, R5, 0x1, R7 ;  /* 0x0000000105057824 */ /* 0x000fc600078e0207 */
[----:B------:R-:W3:Y:S02]  /*9ab0*/  F2I.U32.TRUNC.NTZ R6, R6 ;  /* 0x0000000600067305 */ /* 0x000ee4000020f000 */
[----:B------:R-:W-:Y:S02]  /*9ac0*/  SHF.R.U64 R9, R4, UR4, R5 ;  /* 0x0000000404097c19 */ /* 0x000fe40008001205 */
[----:B-1----:R-:W-:-:S05]  /*9ad0*/  I2FP.F32.U32 R4, R14 ;  /* 0x0000000e00047245 */ /* 0x002fca0000201000 */
[----:B------:R-:W-:Y:S01]  /*9ae0*/  FMUL R22, R4, UR5 ;  /* 0x0000000504167c20 */ /* 0x000fe20008400000 */
[----:B------:R-:W-:Y:S01]  /*9af0*/  SHF.R.U32.HI R4, RZ, UR4, R5 ;  /* 0x00000004ff047c19 */ /* 0x000fe20008011605 */
[----:B------:R-:W-:-:S03]  /*9b00*/  ULDC UR4, c[0x0][0x658] ;  /* 0x0001960000047ab9 */ /* 0x000fc60000000800 */
[--C-:B------:R-:W-:Y:S01]  /*9b10*/  SHF.R.U64 R20, R9, UR6, R4.reuse ;  /* 0x0000000609147c19 */ /* 0x100fe20008001204 */
[----:B------:R-:W1:Y:S01]  /*9b20*/  F2I.U32.TRUNC.NTZ R22, R22 ;  /* 0x0000001600167305 */ /* 0x000e62000020f000 */
[----:B------:R-:W-:Y:S01]  /*9b30*/  SHF.R.U32.HI R5, RZ, UR6, R4 ;  /* 0x00000006ff057c19 */ /* 0x000fe20008011604 */
[----:B---3--:R-:W-:-:S03]  /*9b40*/  IMAD.MOV R6, RZ, RZ, -R6 ;  /* 0x000000ffff067224 */ /* 0x008fc600078e0a06 */
[----:B------:R-:W-:Y:S01]  /*9b50*/  SHF.R.U64 R18, R20, UR4, R5 ;  /* 0x0000000414127c19 */ /* 0x000fe20008001205 */
[----:B--2---:R-:W-:Y:S01]  /*9b60*/  IMAD R15, R24, R6, R15 ;  /* 0x00000006180f7224 */ /* 0x004fe200078e020f */
[----:B------:R-:W-:-:S03]  /*9b70*/  SHF.R.U32.HI R23, RZ, UR4, R5 ;  /* 0x00000004ff177c19 */ /* 0x000fc60008011605 */
[----:B------:R-:W-:Y:S02]  /*9b80*/  IMAD.MOV.U32 R4, RZ, RZ, R18 ;  /* 0x000000ffff047224 */ /* 0x000fe400078e0012 */
[----:B------:R-:W-:Y:S01]  /*9b90*/  IMAD.MOV.U32 R5, RZ, RZ, R23 ;  /* 0x000000ffff057224 */ /* 0x000fe200078e0017 */
[----:B-1----:R-:W-:Y:S06]  /*9ba0*/  @!P1 BRA `(.L_x_305) ;  /* 0x0000000000289947 */ /* 0x002fec0003800000 */
[----:B------:R-:W-:Y:S02]  /*9bb0*/  ULDC UR4, c[0x0][0x64c] ;  /* 0x0001930000047ab9 */ /* 0x000fe40000000800 */
[----:B------:R-:W-:-:S05]  /*9bc0*/  IADD3 R5, P1, R18, UR4, RZ ;  /* 0x0000000412057c10 */ /* 0x000fca000ff3e0ff */
[----:B------:R-:W-:-:S04]  /*9bd0*/  IMAD.X R23, RZ, RZ, R23, P1 ;  /* 0x000000ffff177224 */ /* 0x000fc800008e0617 */
[----:B------:R-:W-:-:S04]  /*9be0*/  IMAD.WIDE.U32 R6, R23, UR8, RZ ;  /* 0x0000000817067c25 */ /* 0x000fc8000f8e00ff */
[----:B------:R-:W-:-:S04]  /*9bf0*/  IMAD.WIDE.U32 R6, P1, R5, UR9, R6 ;  /* 0x0000000905067c25 */ /* 0x000fc8000f820006 */
[----:B------:R-:W-:-:S04]  /*9c00*/  IMAD.WIDE.U32 R4, R5, UR8, RZ ;  /* 0x0000000805047c25 */ /* 0x000fc8000f8e00ff */
[----:B------:R-:W-:Y:S01]  /*9c10*/  IMAD.MOV.U32 R4, RZ, RZ, R7 ;  /* 0x000000ffff047224 */ /* 0x000fe200078e0007 */
[----:B------:R-:W-:Y:S01]  /*9c20*/  IADD3 RZ, P3, R5, R6, RZ ;  /* 0x0000000605ff7210 */ /* 0x000fe20007f7e0ff */
[----:B------:R-:W-:-:S04]  /*9c30*/  IMAD.X R5, RZ, RZ, RZ, P1 ;  /* 0x000000ffff057224 */ /* 0x000fc800008e06ff */
[----:B------:R-:W-:-:S08]  /*9c40*/  IMAD.WIDE.U32.X R4, R23, UR9, R4, P3 ;  /* 0x0000000917047c25 */ /* 0x000fd000098e0404 */
.L_x_305:
[----:B------:R-:W-:Y:S01]  /*9c50*/  ISETP.NE.AND P1, PT, R2, 0x1, PT ;  /* 0x000000010200780c */ /* 0x000fe20003f25270 */
[----:B------:R-:W-:Y:S01]  /*9c60*/  ULDC UR4, c[0x0][0x648] ;  /* 0x0001920000047ab9 */ /* 0x000fe20000000800 */
[----:B------:R-:W-:Y:S01]  /*9c70*/  LOP3.LUT R20, R20, UR17, RZ, 0xc0, !PT ;  /* 0x0000001114147c12 */ /* 0x000fe2000f8ec0ff */
[----:B------:R-:W-:Y:S01]  /*9c80*/  IMAD.MOV R22, RZ, RZ, -R22 ;  /* 0x000000ffff167224 */ /* 0x000fe200078e0a16 */
[----:B------:R-:W-:Y:S01]  /*9c90*/  SHF.R.U64 R5, R4, UR4, R5 ;  /* 0x0000000404057c19 */ /* 0x000fe20008001205 */
[----:B------:R-:W-:Y:S01]  /*9ca0*/  ULDC UR4, c[0x0][0x638] ;  /* 0x00018e0000047ab9 */ /* 0x000fe20000000800 */
[----:B------:R-:W-:Y:S01]  /*9cb0*/  LOP3.LUT R9, R9, UR16, RZ, 0xc0, !PT ;  /* 0x0000001009097c12 */ /* 0x000fe2000f8ec0ff */
[----:B------:R-:W-:Y:S01]  /*9cc0*/  ULDC UR5, c[0x0][0x610] ;  /* 0x0001840000057ab9 */ /* 0x000fe20000000800 */
[----:B------:R-:W-:Y:S02]  /*9cd0*/  IMAD.MOV.U32 R4, RZ, RZ, 0x1 ;  /* 0x00000001ff047424 */ /* 0x000fe400078e00ff */
[----:B------:R-:W-:-:S02]  /*9ce0*/  IMAD.MOV R7, RZ, RZ, -R5 ;  /* 0x000000ffff077224 */ /* 0x000fc400078e0a05 */
[----:B------:R-:W-:Y:S02]  /*9cf0*/  IMAD R20, R5, UR18, R20 ;  /* 0x0000001205147c24 */ /* 0x000fe4000f8e0214 */
[----:B0-----:R-:W-:Y:S02]  /*9d00*/  @P1 IMAD R15, R21, R22, R14 ;  /* 0x00000016150f1224 */ /* 0x001fe400078e020e */
[----:B------:R-:W-:Y:S01]  /*9d10*/  IMAD R18, R7, UR4, R18 ;  /* 0x0000000407127c24 */ /* 0x000fe2000f8e0212 */
[----:B------:R-:W-:Y:S01]  /*9d20*/  ULDC UR4, c[0x0][0x600] ;  /* 0x0001800000047ab9 */ /* 0x000fe20000000800 */
[----:B------:R-:W-:Y:S02]  /*9d30*/  IMAD R15, R20, UR5, R15 ;  /* 0x00000005140f7c24 */ /* 0x000fe4000f8e020f */
[----:B------:R-:W-:-:S05]  /*9d40*/  IMAD R18, R18, UR4, R9 ;  /* 0x0000000412127c24 */ /* 0x000fca000f8e0209 */
[----:B------:R-:W-:Y:S02]  /*9d50*/  SEL R9, R18, R15, !P1 ;  /* 0x0000000f12097207 */ /* 0x000fe40004800000 */
[----:B------:R-:W-:-:S07]  /*9d60*/  SEL R7, R15, R18, !P1 ;  /* 0x000000120f077207 */ /* 0x000fce0004800000 */
.L_x_303:
[----:B------:R-:W-:Y:S05]  /*9d70*/  BSYNC B1 ;  /* 0x0000000000017941 */ /* 0x000fea0003800000 */
.L_x_302:
[----:B------:R-:W-:-:S13]  /*9d80*/  LOP3.LUT P1, RZ, R4, 0xff, RZ, 0xc0, !PT ;  /* 0x000000ff04ff7812 */ /* 0x000fda000782c0ff */
[----:B------:R-:W-:Y:S05]  /*9d90*/  @P1 BRA `(.L_x_306) ;  /* 0xfffffff4004c1947 */ /* 0x000fea000383ffff */
[----:B------:R-:W-:Y:S05]  /*9da0*/  BSYNC B0 ;  /* 0x0000000000007941 */ /* 0x000fea0003800000 */
.L_x_294:
[----:B------:R-:W-:-:S03]  /*9db0*/  UMOV UR4, 0xffffffff ;  /* 0xffffffff00047882 */ /* 0x000fc60000000000 */
[----:B------:R-:W-:Y:S05]  /*9dc0*/  BRA.DIV UR4, `(.L_x_307) ;  /* 0x0000000604387947 */ /* 0x000fea000b800000 */
[----:B------:R-:W-:-:S13]  /*9dd0*/  ELECT P6, URZ, PT ;  /* 0x00000000003f782f */ /* 0x000fda00038c0000 */
.L_x_322:
[----:B------:R-:W-:Y:S04]  /*9de0*/  BSSY B0, `(.L_x_308) ;  /* 0x0000034000007945 */ /* 0x000fe80003800000 */
[----:B------:R-:W-:Y:S05]  /*9df0*/  @!P6 BRA `(.L_x_309) ;  /* 0x0000000000c8e947 */ /* 0x000fea0003800000 */
[----:B------:R-:W-:-:S04]  /*9e00*/  LOP3.LUT R19, R19, 0x2, RZ, 0xfc, !PT ;  /* 0x0000000213137812 */ /* 0x000fc800078efcff */
[----:B------:R-:W-:-:S13]  /*9e10*/  ISETP.NE.AND P0, PT, R19, 0x3, PT ;  /* 0x000000031300780c */ /* 0x000fda0003f05270 */
[----:B------:R-:W-:Y:S05]  /*9e20*/  @!P0 BRA `(.L_x_310) ;  /* 0x0000000000048947 */ /* 0x000fea0003800000 */
[----:B------:R-:W-:Y:S01]  /*9e30*/  BPT.TRAP 0x1 ;  /* 0x000000040000795c */ /* 0x000fe20000300000 */
.L_x_310:
[----:B------:R-:W0:Y:S01]  /*9e40*/  S2R R3, SR_CgaCtaId ;  /* 0x0000000000037919 */ /* 0x000e220000008800 */
[----:B------:R-:W-:-:S04]  /*9e50*/  MOV R2, 0x400 ;  /* 0x0000040000027802 */ /* 0x000fc80000000f00 */
[----:B0-----:R-:W-:Y:S02]  /*9e60*/  LEA R3, R3, R2, 0x18 ;  /* 0x0000000203037211 */ /* 0x001fe400078ec0ff */
[----:B------:R-:W-:-:S03]  /*9e70*/  SHF.L.U32 R2, R0, 0x1f, RZ ;  /* 0x0000001f00027819 */ /* 0x000fc600000006ff */
[----:B------:R-:W-:-:S04]  /*9e80*/  VIADD R3, R3, 0x28 ;  /* 0x0000002803037836 */ /* 0x000fc80000000000 */
[C---:B------:R-:W-:Y:S02]  /*9e90*/  IMAD R7, R12.reuse, 0x8, R3 ;  /* 0x000000080c077824 */ /* 0x040fe400078e0203 */
[----:B------:R-:W-:Y:S02]  /*9ea0*/  VIADD R12, R12, 0x1 ;  /* 0x000000010c0c7836 */ /* 0x000fe40000000000 */
[----:B------:R-:W0:Y:S03]  /*9eb0*/  SYNCS.PHASECHK.TRANS64.TRYWAIT P0, [R7+URZ], R2 ;  /* 0x00000002070075a7 */ /* 0x000e26000800017f */
[----:B------:R-:W-:-:S04]  /*9ec0*/  ISETP.NE.AND P1, PT, R12, 0x5, PT ;  /* 0x000000050c00780c */ /* 0x000fc80003f25270 */
[----:B------:R-:W-:Y:S02]  /*9ed0*/  SEL R5, RZ, 0x1, P1 ;  /* 0x00000001ff057807 */ /* 0x000fe40000800000 */
[----:B------:R-:W-:Y:S02]  /*9ee0*/  SEL R12, R12, RZ, P1 ;  /* 0x000000ff0c0c7207 */ /* 0x000fe40000800000 */
[----:B------:R-:W-:-:S03]  /*9ef0*/  LOP3.LUT R5, R0, R5, RZ, 0x3c, !PT ;  /* 0x0000000500057212 */ /* 0x000fc600078e3cff */
[----:B------:R-:W-:Y:S01]  /*9f00*/  IMAD R9, R12, 0x8, R3 ;  /* 0x000000080c097824 */ /* 0x000fe200078e0203 */
[----:B------:R-:W-:Y:S01]  /*9f10*/  SHF.L.U32 R4, R5, 0x1f, RZ ;  /* 0x0000001f05047819 */ /* 0x000fe200000006ff */
[----:B0-----:R-:W-:Y:S06]  /*9f20*/  @!P0 BRA `(.L_x_311) ;  /* 0x0000000400008947 */ /* 0x001fec0003800000 */
.L_x_323:
[----:B------:R-:W1:Y:S01]  /*9f30*/  SYNCS.PHASECHK.TRANS64.TRYWAIT P0, [R9+URZ], R4 ;  /* 0x00000004090075a7 */ /* 0x000e62000800017f */
[----:B------:R-:W-:-:S05]  /*9f40*/  VIADD R0, R12, 0x1 ;  /* 0x000000010c007836 */ /* 0x000fca0000000000 */
[----:B------:R-:W-:-:S04]  /*9f50*/  ISETP.NE.AND P1, PT, R0, 0x5, PT ;  /* 0x000000050000780c */ /* 0x000fc80003f25270 */
[----:B0-----:R-:W-:Y:S02]  /*9f60*/  SEL R2, RZ, 0x1, P1 ;  /* 0x00000001ff027807 */ /* 0x001fe40000800000 */
[----:B------:R-:W-:Y:S02]  /*9f70*/  SEL R0, R0, RZ, P1 ;  /* 0x000000ff00007207 */ /* 0x000fe40000800000 */
[----:B------:R-:W-:-:S03]  /*9f80*/  LOP3.LUT R7, R5, R2, RZ, 0x3c, !PT ;  /* 0x0000000205077212 */ /* 0x000fc600078e3cff */
[----:B------:R-:W-:Y:S01]  /*9f90*/  IMAD R6, R0, 0x8, R3 ;  /* 0x0000000800067824 */ /* 0x000fe200078e0203 */
[----:B------:R-:W-:Y:S01]  /*9fa0*/  SHF.L.U32 R5, R7, 0x1f, RZ ;  /* 0x0000001f07057819 */ /* 0x000fe200000006ff */
[----:B-1----:R-:W-:Y:S06]  /*9fb0*/  @!P0 BRA `(.L_x_312) ;  /* 0x0000000000f08947 */ /* 0x002fec0003800000 */
.L_x_324:
[----:B------:R-:W1:Y:S01]  /*9fc0*/  SYNCS.PHASECHK.TRANS64.TRYWAIT P0, [R6+URZ], R5 ;  /* 0x00000005060075a7 */ /* 0x000e62000800017f */
[----:B------:R-:W-:-:S05]  /*9fd0*/  VIADD R0, R0, 0x1 ;  /* 0x0000000100007836 */ /* 0x000fca0000000000 */
[----:B------:R-:W-:-:S04]  /*9fe0*/  ISETP.NE.AND P1, PT, R0, 0x5, PT ;  /* 0x000000050000780c */ /* 0x000fc80003f25270 */
[----:B------:R-:W-:Y:S02]  /*9ff0*/  SEL R2, RZ, 0x1, P1 ;  /* 0x00000001ff027807 */ /* 0x000fe40000800000 */
[----:B------:R-:W-:Y:S02]  /*a000*/  SEL R0, R0, RZ, P1 ;  /* 0x000000ff00007207 */ /* 0x000fe40000800000 */
[----:B------:R-:W-:-:S03]  /*a010*/  LOP3.LUT R7, R7, R2, RZ, 0x3c, !PT ;  /* 0x0000000207077212 */ /* 0x000fc600078e3cff */
[----:B0-----:R-:W-:Y:S01]  /*a020*/  IMAD R9, R0, 0x8, R3 ;  /* 0x0000000800097824 */ /* 0x001fe200078e0203 */
[----:B------:R-:W-:Y:S01]  /*a030*/  SHF.L.U32 R4, R7, 0x1f, RZ ;  /* 0x0000001f07047819 */ /* 0x000fe200000006ff */
[----:B-1----:R-:W-:Y:S06]  /*a040*/  @!P0 BRA `(.L_x_313) ;  /* 0x0000000000e08947 */ /* 0x002fec0003800000 */
.L_x_325:
[----:B------:R-:W1:Y:S01]  /*a050*/  SYNCS.PHASECHK.TRANS64.TRYWAIT P0, [R9+URZ], R4 ;  /* 0x00000004090075a7 */ /* 0x000e62000800017f */
[----:B------:R-:W-:-:S05]  /*a060*/  VIADD R0, R0, 0x1 ;  /* 0x0000000100007836 */ /* 0x000fca0000000000 */
[----:B------:R-:W-:-:S04]  /*a070*/  ISETP.NE.AND P1, PT, R0, 0x5, PT ;  /* 0x000000050000780c */ /* 0x000fc80003f25270 */
[----:B------:R-:W-:Y:S02]  /*a080*/  SEL R2, RZ, 0x1, P1 ;  /* 0x00000001ff027807 */ /* 0x000fe40000800000 */
[----:B------:R-:W-:Y:S02]  /*a090*/  SEL R0, R0, RZ, P1 ;  /* 0x000000ff00007207 */ /* 0x000fe40000800000 */
[----:B------:R-:W-:Y:S01]  /*a0a0*/  LOP3.LUT R2, R7, R2, RZ, 0x3c, !PT ;  /* 0x0000000207027212 */ /* 0x000fe200078e3cff */
[----:B-1----:R-:W-:Y:S06]  /*a0b0*/  @!P0 BRA `(.L_x_314) ;  /* 0x0000000000d88947 */ /* 0x002fec0003800000 */
.L_x_326:
[----:B------:R-:W-:Y:S01]  /*a0c0*/  IMAD R3, R0, 0x8, R3 ;  /* 0x0000000800037824 */ /* 0x000fe200078e0203 */
[----:B------:R-:W-:-:S07]  /*a0d0*/  SHF.L.U32 R0, R2, 0x1f, RZ ;  /* 0x0000001f02007819 */ /* 0x000fce00000006ff */
.L_x_315:
[----:B--2---:R2:W3:Y:S02]  /*a0e0*/  SYNCS.PHASECHK.TRANS64.TRYWAIT P0, [R3+URZ], R0 ;  /* 0x00000000030075a7 */ /* 0x0044e4000800017f */
[----:B---3--:R-:W-:Y:S05]  /*a0f0*/  @!P0 NANOSLEEP.SYNCS 0x989680 ;  /* 0x009896800000895d */ /* 0x008fea0003900000 */
[----:B------:R-:W3:Y:S02]  /*a100*/  @!P0 SYNCS.PHASECHK.TRANS64 P0, [R3+URZ], R0 ;  /* 0x00000000030085a7 */ /* 0x000ee4000800007f */
[----:B---3--:R-:W-:Y:S05]  /*a110*/  @!P0 BRA `(.L_x_315) ;  /* 0xfffffffc00f08947 */ /* 0x008fea000383ffff */
.L_x_309:
[----:B------:R-:W-:Y:S05]  /*a120*/  BSYNC B0 ;  /* 0x0000000000007941 */ /* 0x000fea0003800000 */
.L_x_308:
[----:B------:R-:W-:Y:S05]  /*a130*/  EXIT ;  /* 0x000000000000794d */ /* 0x000fea0003800000 */
.L_x_17:
[----:B----4-:R4:W0:Y:S02]  /*a140*/  SYNCS.PHASECHK.TRANS64.TRYWAIT P1, [R3+URZ], R0 ;  /* 0x00000000030075a7 */ /* 0x010824000802017f */
[----:B0-----:R-:W-:Y:S05]  /*a150*/  @!P1 NANOSLEEP.SYNCS 0x989680 ;  /* 0x009896800000995d */ /* 0x001fea0003900000 */
[----:B------:R-:W0:Y:S02]  /*a160*/  @!P1 SYNCS.PHASECHK.TRANS64 P1, [R3+URZ], R0 ;  /* 0x00000000030095a7 */ /* 0x000e24000802007f */
[----:B0-----:R-:W-:Y:S05]  /*a170*/  @!P1 BRA `(.L_x_17) ;  /* 0xfffffffc00f09947 */ /* 0x001fea000383ffff */
[----:B------:R-:W-:Y:S05]  /*a180*/  BRA `(.L_x_16) ;  /* 0xffffff7000407947 */ /* 0x000fea000383ffff */
.L_x_22:
[----:B-1----:R1:W3:Y:S02]  /*a190*/  SYNCS.PHASECHK.TRANS64.TRYWAIT P1, [R5+URZ], R4 ;  /* 0x00000004050075a7 */ /* 0x0022e4000802017f */
[----:B---3--:R-:W-:Y:S05]  /*a1a0*/  @!P1 NANOSLEEP.SYNCS 0x989680 ;  /* 0x009896800000995d */ /* 0x008fea0003900000 */
[----:B------:R-:W3:Y:S02]  /*a1b0*/  @!P1 SYNCS.PHASECHK.TRANS64 P1, [R5+URZ], R4 ;  /* 0x00000004050095a7 */ /* 0x000ee4000802007f */
[----:B---3--:R-:W-:Y:S05]  /*a1c0*/  @!P1 BRA `(.L_x_22) ;  /* 0xfffffffc00f09947 */ /* 0x008fea000383ffff */
[----:B------:R-:W-:Y:S05]  /*a1d0*/  BRA `(.L_x_21) ;  /* 0xffffff74007c7947 */ /* 0x000fea000383ffff */
.L_x_295:
[----:B------:R-:W-:Y:S01]  /*a1e0*/  BSSY B1, `(.L_x_316) ;  /* 0x0000006000017945 */ /* 0x000fe20003800000 */
[----:B------:R-:W-:-:S07]  /*a1f0*/  IMAD.MOV.U32 R15, RZ, RZ, -0x1 ;  /* 0xffffffffff0f7424 */ /* 0x000fce00078e00ff */
[----:B------:R-:W-:Y:S05]  /*a200*/  WARPSYNC.COLLECTIVE R15, `(.L_x_317) ;  /* 0x000000000f0c7348 */ /* 0x000fea0003c00000 */
[----:B------:R-:W-:Y:S02]  /*a210*/  ELECT P6, UR62, PT ;  /* 0x00000000003e782f */ /* 0x000fe400038c0000 */
[----:B------:R-:W-:Y:S01]  /*a220*/  MOV R14, UR62 ;  /* 0x0000003e000e7c02 */ /* 0x000fe20008000f00 */
[----:B------:R-:W-:Y:S10]  /*a230*/  ENDCOLLECTIVE ;  /* 0x000000000000791b */ /* 0x000ff40003800000 */
.L_x_317:
[----:B------:R-:W-:Y:S05]  /*a240*/  BSYNC B1 ;  /* 0x0000000000017941 */ /* 0x000fea0003800000 */
.L_x_316:
[----:B------:R-:W-:Y:S05]  /*a250*/  BRA `(.L_x_318) ;  /* 0xfffffff000287947 */ /* 0x000fea000383ffff */
.L_x_298:
[----:B0-----:R0:W1:Y:S02]  /*a260*/  SYNCS.PHASECHK.TRANS64.TRYWAIT P1, [R14+URZ+0x28], R7 ;  /* 0x000028070e0075a7 */ /* 0x001064000802017f */
[----:B-1----:R-:W-:Y:S05]  /*a270*/  @!P1 NANOSLEEP.SYNCS 0x989680 ;  /* 0x009896800000995d */ /* 0x002fea0003900000 */
[----:B------:R-:W1:Y:S02]  /*a280*/  @!P1 SYNCS.PHASECHK.TRANS64 P1, [R14+URZ+0x28], R7 ;  /* 0x000028070e0095a7 */ /* 0x000e64000802007f */
[----:B-1----:R-:W-:Y:S05]  /*a290*/  @!P1 BRA `(.L_x_298) ;  /* 0xfffffffc00f09947 */ /* 0x002fea000383ffff */
[----:B------:R-:W-:Y:S05]  /*a2a0*/  BRA `(.L_x_319) ;  /* 0xfffffff0005c7947 */ /* 0x000fea000383ffff */
.L_x_307:
[----:B------:R-:W-:Y:S01]  /*a2b0*/  BSSY B0, `(.L_x_320) ;  /* 0x0000006000007945 */ /* 0x000fe20003800000 */
[----:B------:R-:W-:-:S07]  /*a2c0*/  IMAD.MOV.U32 R15, RZ, RZ, -0x1 ;  /* 0xffffffffff0f7424 */ /* 0x000fce00078e00ff */
[----:B------:R-:W-:Y:S05]  /*a2d0*/  WARPSYNC.COLLECTIVE R15, `(.L_x_321) ;  /* 0x000000000f0c7348 */ /* 0x000fea0003c00000 */
[----:B------:R-:W-:Y:S02]  /*a2e0*/  ELECT P6, UR62, PT ;  /* 0x00000000003e782f */ /* 0x000fe400038c0000 */
[----:B------:R-:W-:Y:S01]  /*a2f0*/  MOV R14, UR62 ;  /* 0x0000003e000e7c02 */ /* 0x000fe20008000f00 */
[----:B------:R-:W-:Y:S10]  /*a300*/  ENDCOLLECTIVE ;  /* 0x000000000000791b */ /* 0x000ff40003800000 */
.L_x_321:
[----:B------:R-:W-:Y:S05]  /*a310*/  BSYNC B0 ;  /* 0x0000000000007941 */ /* 0x000fea0003800000 */
.L_x_320:
[----:B------:R-:W-:Y:S05]  /*a320*/  BRA `(.L_x_322) ;  /* 0xfffffff800ac7947 */ /* 0x000fea000383ffff */
.L_x_311:
[----:B0-----:R0:W1:Y:S02]  /*a330*/  SYNCS.PHASECHK.TRANS64.TRYWAIT P0, [R7+URZ], R2 ;  /* 0x00000002070075a7 */ /* 0x001064000800017f */
[----:B-1----:R-:W-:Y:S05]  /*a340*/  @!P0 NANOSLEEP.SYNCS 0x989680 ;  /* 0x009896800000895d */ /* 0x002fea0003900000 */
[----:B------:R-:W1:Y:S02]  /*a350*/  @!P0 SYNCS.PHASECHK.TRANS64 P0, [R7+URZ], R2 ;  /* 0x00000002070085a7 */ /* 0x000e64000800007f */
[----:B-1----:R-:W-:Y:S05]  /*a360*/  @!P0 BRA `(.L_x_311) ;  /* 0xfffffffc00f08947 */ /* 0x002fea000383ffff */
[----:B------:R-:W-:Y:S05]  /*a370*/  BRA `(.L_x_323) ;  /* 0xfffffff800ec7947 */ /* 0x000fea000383ffff */
.L_x_312:
[----:B0-----:R0:W1:Y:S02]  /*a380*/  SYNCS.PHASECHK.TRANS64.TRYWAIT P0, [R9+URZ], R4 ;  /* 0x00000004090075a7 */ /* 0x001064000800017f */
[----:B-1----:R-:W-:Y:S05]  /*a390*/  @!P0 NANOSLEEP.SYNCS 0x989680 ;  /* 0x009896800000895d */ /* 0x002fea0003900000 */
[----:B------:R-:W1:Y:S02]  /*a3a0*/  @!P0 SYNCS.PHASECHK.TRANS64 P0, [R9+URZ], R4 ;  /* 0x00000004090085a7 */ /* 0x000e64000800007f */
[----:B-1----:R-:W-:Y:S05]  /*a3b0*/  @!P0 BRA `(.L_x_312) ;  /* 0xfffffffc00f08947 */ /* 0x002fea000383ffff */
[----:B------:R-:W-:Y:S05]  /*a3c0*/  BRA `(.L_x_324) ;  /* 0xfffffff800fc7947 */ /* 0x000fea000383ffff */
.L_x_313:
[----:B0-----:R0:W1:Y:S02]  /*a3d0*/  SYNCS.PHASECHK.TRANS64.TRYWAIT P0, [R6+URZ], R5 ;  /* 0x00000005060075a7 */ /* 0x001064000800017f */
[----:B-1----:R-:W-:Y:S05]  /*a3e0*/  @!P0 NANOSLEEP.SYNCS 0x989680 ;  /* 0x009896800000895d */ /* 0x002fea0003900000 */
[----:B------:R-:W1:Y:S02]  /*a3f0*/  @!P0 SYNCS.PHASECHK.TRANS64 P0, [R6+URZ], R5 ;  /* 0x00000005060085a7 */ /* 0x000e64000800007f */
[----:B-1----:R-:W-:Y:S05]  /*a400*/  @!P0 BRA `(.L_x_313) ;  /* 0xfffffffc00f08947 */ /* 0x002fea000383ffff */
[----:B------:R-:W-:Y:S05]  /*a410*/  BRA `(.L_x_325) ;  /* 0xfffffffc000c7947 */ /* 0x000fea000383ffff */
.L_x_314:
[----:B-1----:R1:W2:Y:S02]  /*a420*/  SYNCS.PHASECHK.TRANS64.TRYWAIT P0, [R9+URZ], R4 ;  /* 0x00000004090075a7 */ /* 0x0022a4000800017f */
[----:B--2---:R-:W-:Y:S05]  /*a430*/  @!P0 NANOSLEEP.SYNCS 0x989680 ;  /* 0x009896800000895d */ /* 0x004fea0003900000 */
[----:B------:R-:W2:Y:S02]  /*a440*/  @!P0 SYNCS.PHASECHK.TRANS64 P0, [R9+URZ], R4 ;  /* 0x00000004090085a7 */ /* 0x000ea4000800007f */
[----:B--2---:R-:W-:Y:S05]  /*a450*/  @!P0 BRA `(.L_x_314) ;  /* 0xfffffffc00f08947 */ /* 0x004fea000383ffff */
[----:B------:R-:W-:Y:S05]  /*a460*/  BRA `(.L_x_326) ;  /* 0xfffffffc00147947 */ /* 0x000fea000383ffff */
.L_x_327:
[----:B------:R-:W-:-:S00]  /*a470*/  BRA `(.L_x_327) ;  /* 0xfffffffc00fc7947 */ /* 0x000fc0000383ffff */
[----:B------:R-:W-:-:S00]  /*a480*/  NOP ;  /* 0x0000000000007918 */ /* 0x000fc00000000000 */
[----:B------:R-:W-:-:S00]  /*a490*/  NOP ;  /* 0x0000000000007918 */ /* 0x000fc00000000000 */
[----:B------:R-:W-:-:S00]  /*a4a0*/  NOP ;  /* 0x0000000000007918 */ /* 0x000fc00000000000 */
[----:B------:R-:W-:-:S00]  /*a4b0*/  NOP ;  /* 0x0000000000007918 */ /* 0x000fc00000000000 */
[----:B------:R-:W-:-:S00]  /*a4c0*/  NOP ;  /* 0x0000000000007918 */ /* 0x000fc00000000000 */
[----:B------:R-:W-:-:S00]  /*a4d0*/  NOP ;  /* 0x0000000000007918 */ /* 0x000fc00000000000 */
[----:B------:R-:W-:-:S00]  /*a4e0*/  NOP ;  /* 0x0000000000007918 */ /* 0x000fc00000000000 */
[----:B------:R-:W-:-:S00]  /*a4f0*/  NOP ;  /* 0x0000000000007918 */ /* 0x000fc00000000000 */
.L_x_328:


//--------------------- .nv.global.init           --------------------------
	.section	.nv.global.init,"aw",@progbits
.nv.global.init:
	.type		$str$22,@object
	.size		$str$22,($str$23 - $str$22)
$str$22:
        /*0000*/ 	.byte	0x6b, 0x5f, 0x74, 0x69, 0x6c, 0x65, 0x5f, 0x63, 0x6f, 0x75, 0x6e, 0x74, 0x20, 0x3e, 0x3d, 0x20
        /*0010*/ 	.byte	0x31, 0x00
	.type		$str$23,@object
	.size		$str$23,(__unnamed_1 - $str$23)
$str$23:
        /*0012*/ 	.byte	0x2f, 0x74, 0x6d, 0x70, 0x2f, 0x63, 0x75, 0x74, 0x6c, 0x61, 0x73, 0x73, 0x5f, 0x73, 0x77, 0x65
        /*0022*/ 	.byte	0x65, 0x70, 0x5f, 0x73, 0x72, 0x63, 0x2f, 0x69, 0x6e, 0x63, 0x6c, 0x75, 0x64, 0x65, 0x2f, 0x63
        /*0032*/ 	.byte	0x75, 0x74, 0x6c, 0x61, 0x73, 0x73, 0x2f, 0x67, 0x65, 0x6d, 0x6d, 0x2f, 0x63, 0x6f, 0x6c, 0x6c
        /*0042*/ 	.byte	0x65, 0x63, 0x74, 0x69, 0x76, 0x65, 0x2f, 0x73, 0x6d, 0x39, 0x30, 0x5f, 0x6d, 0x6d, 0x61, 0x5f
        /*0052*/ 	.byte	0x74, 0x6d, 0x61, 0x5f, 0x67, 0x6d, 0x6d, 0x61, 0x5f, 0x73, 0x73, 0x5f, 0x77, 0x61, 0x72, 0x70
        /*0062*/ 	.byte	0x73, 0x70, 0x65, 0x63, 0x69, 0x61, 0x6c, 0x69, 0x7a, 0x65, 0x64, 0x2e, 0x68, 0x70, 0x70, 0x00
	.type		__unnamed_1,@object
	.size		__unnamed_1,(.L_0 - __unnamed_1)
__unnamed_1:
        /*0072*/ 	.byte	0x76, 0x6f, 0x69, 0x64, 0x20, 0x63, 0x75, 0x74, 0x6c, 0x61, 0x73, 0x73, 0x3a, 0x3a, 0x67, 0x65
        /* <DEDUP_REMOVED lines=172> */
        /*0b42*/ 	.byte	0x74, 0x69, 0x74, 0x79, 0x5d, 0x00
.L_0:


//--------------------- .nv.shared._ZN7cutlass13device_kernelINS_4gemm6kernel13GemmUniversalIN4cute5tupleIJiiiiEEENS1_10collective13CollectiveMmaINS1_34MainloopSm90TmaGmmaWarpSpecializedILi5ENS5_IJNS4_1CILi1EEESB_SB_EEENS1_35KernelTmaWarpSpecializedCooperativeEEENS5_IJNSA_ILi256EEENSA_ILi128EEESG_EEEaNS5_IJlSB_lEEEaSI_NS4_8TiledMMAINS4_8MMA_AtomIJNS4_4SM904GMMA27MMA_64x128x32_S32S8S8_SS_TNEEEENS4_6LayoutINS5_IJNSA_ILi2EEESB_SB_EEENS5_IJSB_NSA_ILi0EEESS_EEEEENS5_IJNS4_10UnderscoreESV_SV_EEEEENS4_13SM90_TMA_LOADENS4_14ComposedLayoutINS4_7SwizzleILi3ELi4ELi3EEENS4_18smem_ptr_flag_bitsILi8EEENSP_INS5_IJNSA_ILi8EEESG_EEENS5_IJSG_SB_EEEEEEEvNS4_8identityESY_S18_vS19_EENS_8epilogue10collective6detail29Sm90TmaWarpSpecializedAdapterINS1C_15DefaultEpilogueIaSI_SI_NS1B_6thread17LinearCombinationIaLi1EiiLNS1G_9ScaleType4KindE0ELNS_15FloatRoundStyleE2EaEENS1_15EpilogueDefaultEEEEEvvEEEEvNT_6ParamsE --------------------------
	.section	.nv.shared._ZN7cutlass13device_kernelINS_4gemm6kernel13GemmUniversalIN4cute5tupleIJiiiiEEENS1_10collective13CollectiveMmaINS1_34MainloopSm90TmaGmmaWarpSpecializedILi5ENS5_IJNS4_1CILi1EEESB_SB_EEENS1_35KernelTmaWarpSpecializedCooperativeEEENS5_IJNSA_ILi256EEENSA_ILi128EEESG_EEEaNS5_IJlSB_lEEEaSI_NS4_8TiledMMAINS4_8MMA_AtomIJNS4_4SM904GMMA27MMA_64x128x32_S32S8S8_SS_TNEEEENS4_6LayoutINS5_IJNSA_ILi2EEESB_SB_EEENS5_IJSB_NSA_ILi0EEESS_EEEEENS5_IJNS4_10UnderscoreESV_SV_EEEEENS4_13SM90_TMA_LOADENS4_14ComposedLayoutINS4_7SwizzleILi3ELi4ELi3EEENS4_18smem_ptr_flag_bitsILi8EEENSP_INS5_IJNSA_ILi8EEESG_EEENS5_IJSG_SB_EEEEEEEvNS4_8identityESY_S18_vS19_EENS_8epilogue10collective6detail29Sm90TmaWarpSpecializedAdapterINS1C_15DefaultEpilogueIaSI_SI_NS1B_6thread17LinearCombinationIaLi1EiiLNS1G_9ScaleType4KindE0ELNS_15FloatRoundStyleE2EaEENS1_15EpilogueDefaultEEEEEvvEEEEvNT_6ParamsE,"aw",@nobits
	.sectionflags	@""
	.align	16
	.zero		1024


//--------------------- .nv.shared.reserved.0     --------------------------
	.section	.nv.shared.reserved.0,"aw",@nobits
	.weak		__nv_reservedSMEM_offset_0_alias
	.size		__nv_reservedSMEM_offset_0_alias, 0, 0
	.other		__nv_reservedSMEM_offset_0_alias,@"STO_CUDA_RESERVED_SHARED STV_DEFAULT"
__nv_reservedSMEM_offset_0_alias:
	.zero		0


//--------------------- .nv.global                --------------------------
	.section	.nv.global,"aw",@nobits
.nv.global:
	.type		_ZN39_INTERNAL_1f8eaf74_4_k_cu_af17996e_61674cute1_E,@object
	.size		_ZN39_INTERNAL_1f8eaf74_4_k_cu_af17996e_61674cute1_E,(_ZN39_INTERNAL_1f8eaf74_4_k_cu_af17996e_61674cuda3std3__45__cpo6cbeginE - _ZN39_INTERNAL_1f8eaf74_4_k_cu_af17996e_61674cute1_E)
_ZN39_INTERNAL_1f8eaf74_4_k_cu_af17996e_61674cute1_E:
	.zero		1
	.type		_ZN39_INTERNAL_1f8eaf74_4_k_cu_af17996e_61674cuda3std3__45__cpo6cbeginE,@object
	.size		_ZN39_INTERNAL_1f8eaf74_4_k_cu_af17996e_61674cuda3std3__45__cpo6cbeginE,(_ZN39_INTERNAL_1f8eaf74_4_k_cu_af17996e_61674cuda3std3__48in_placeE - _ZN39_INTERNAL_1f8eaf74_4_k_cu_af17996e_61674cuda3std3__45__cpo6cbeginE)
_ZN39_INTERNAL_1f8eaf74_4_k_cu_af17996e_61674cuda3std3__45__cpo6cbeginE:
	.zero		1
	.type		_ZN39_INTERNAL_1f8eaf74_4_k_cu_af17996e_61674cuda3std3__48in_placeE,@object
	.size		_ZN39_INTERNAL_1f8eaf74_4_k_cu_af17996e_61674cuda3std3__48in_placeE,(_ZN39_INTERNAL_1f8eaf74_4_k_cu_af17996e_61674cuda3std6ranges3__45__cpo9iter_moveE - _ZN39_INTERNAL_1f8eaf74_4_k_cu_af17996e_61674cuda3std3__48in_placeE)
_ZN39_INTERNAL_1f8eaf74_4_k_cu_af17996e_61674cuda3std3__48in_placeE:
	.zero		1
	.type		_ZN39_INTERNAL_1f8eaf74_4_k_cu_af17996e_61674cuda3std6ranges3__45__cpo9iter_moveE,@object
	.size		_ZN39_INTERNAL_1f8eaf74_4_k_cu_af17996e_61674cuda3std6ranges3__45__cpo9iter_moveE,(_ZN39_INTERNAL_1f8eaf74_4_k_cu_af17996e_61674cuda3std3__45__cpo5beginE - _ZN39_INTERNAL_1f8eaf74_4_k_cu_af17996e_61674cuda3std6ranges3__45__cpo9iter_moveE)
_ZN39_INTERNAL_1f8eaf74_4_k_cu_af17996e_61674cuda3std6ranges3__45__cpo9iter_moveE:
	.zero		1
	.type		_ZN39_INTERNAL_1f8eaf74_4_k_cu_af17996e_61674cuda3std3__45__cpo5beginE,@object
	.size		_ZN39_INTERNAL_1f8eaf74_4_k_cu_af17996e_61674cuda3std3__45__cpo5beginE,(_ZN39_INTERNAL_1f8eaf74_4_k_cu_af17996e_61674cuda3std3__441_GLOBAL__N__1f8eaf74_4_k_cu_af17996e_61676ignoreE - _ZN39_INTERNAL_1f8eaf74_4_k_cu_af17996e_61674cuda3std3__45__cpo5beginE)
_ZN39_INTERNAL_1f8eaf74_4_k_cu_af17996e_61674cuda3std3__45__cpo5beginE:
	.zero		1
	.type		_ZN39_INTERNAL_1f8eaf74_4_k_cu_af17996e_61674cuda3std3__441_GLOBAL__N__1f8eaf74_4_k_cu_af17996e_61676ignoreE,@object
	.size		_ZN39_INTERNAL_1f8eaf74_4_k_cu_af17996e_61674cuda3std3__441_GLOBAL__N__1f8eaf74_4_k_cu_af17996e_61676ignoreE,(_ZN39_INTERNAL_1f8eaf74_4_k_cu_af17996e_61674cute7productE - _ZN39_INTERNAL_1f8eaf74_4_k_cu_af17996e_61674cuda3std3__441_GLOBAL__N__1f8eaf74_4_k_cu_af17996e_61676ignoreE)
_ZN39_INTERNAL_1f8eaf74_4_k_cu_af17996e_61674cuda3std3__441_GLOBAL__N__1f8eaf74_4_k_cu_af17996e_61676ignoreE:
	.zero		1
	.type		_ZN39_INTERNAL_1f8eaf74_4_k_cu_af17996e_61674cute7productE,@object
	.size		_ZN39_INTERNAL_1f8eaf74_4_k_cu_af17996e_61674cute7productE,(_ZN39_INTERNAL_1f8eaf74_4_k_cu_af17996e_61674cuda3std3__45__cpo3endE - _ZN39_INTERNAL_1f8eaf74_4_k_cu_af17996e_61674cute7productE)
_ZN39_INTERNAL_1f8eaf74_4_k_cu_af17996e_61674cute7productE:
	.zero		1
	.type		_ZN39_INTERNAL_1f8eaf74_4_k_cu_af17996e_61674cuda3std3__45__cpo3endE,@object
	.size		_ZN39_INTERNAL_1f8eaf74_4_k_cu_af17996e_61674cuda3std3__45__cpo3endE,(_ZN39_INTERNAL_1f8eaf74_4_k_cu_af17996e_61674cuda3std3__419piecewise_constructE - _ZN39_INTERNAL_1f8eaf74_4_k_cu_af17996e_61674cuda3std3__45__cpo3endE)
_ZN39_INTERNAL_1f8eaf74_4_k_cu_af17996e_61674cuda3std3__45__cpo3endE:
	.zero		1
	.type		_ZN39_INTERNAL_1f8eaf74_4_k_cu_af17996e_61674cuda3std3__419piecewise_constructE,@object
	.size		_ZN39_INTERNAL_1f8eaf74_4_k_cu_af17996e_61674cuda3std3__419piecewise_constructE,(_ZN39_INTERNAL_1f8eaf74_4_k_cu_af17996e_61674cuda3std3__45__cpo4cendE - _ZN39_INTERNAL_1f8eaf74_4_k_cu_af17996e_61674cuda3std3__419piecewise_constructE)
_ZN39_INTERNAL_1f8eaf74_4_k_cu_af17996e_61674cuda3std3__419piecewise_constructE:
	.zero		1
	.type		_ZN39_INTERNAL_1f8eaf74_4_k_cu_af17996e_61674cuda3std3__45__cpo4cendE,@object
	.size		_ZN39_INTERNAL_1f8eaf74_4_k_cu_af17996e_61674cuda3std3__45__cpo4cendE,(_ZN39_INTERNAL_1f8eaf74_4_k_cu_af17996e_61674cuda3std6ranges3__45__cpo4swapE - _ZN39_INTERNAL_1f8eaf74_4_k_cu_af17996e_61674cuda3std3__45__cpo4cendE)
_ZN39_INTERNAL_1f8eaf74_4_k_cu_af17996e_61674cuda3std3__45__cpo4cendE:
	.zero		1
	.type		_ZN39_INTERNAL_1f8eaf74_4_k_cu_af17996e_61674cuda3std6ranges3__45__cpo4swapE,@object
	.size		_ZN39_INTERNAL_1f8eaf74_4_k_cu_af17996e_61674cuda3std6ranges3__45__cpo4swapE,(.L_8 - _ZN39_INTERNAL_1f8eaf74_4_k_cu_af17996e_61674cuda3std6ranges3__45__cpo4swapE)
_ZN39_INTERNAL_1f8eaf74_4_k_cu_af17996e_61674cuda3std6ranges3__45__cpo4swapE:
	.zero		1
.L_8:


//--------------------- .nv.constant0._ZN7cutlass13device_kernelINS_4gemm6kernel13GemmUniversalIN4cute5tupleIJiiiiEEENS1_10collective13CollectiveMmaINS1_34MainloopSm90TmaGmmaWarpSpecializedILi5ENS5_IJNS4_1CILi1EEESB_SB_EEENS1_35KernelTmaWarpSpecializedCooperativeEEENS5_IJNSA_ILi256EEENSA_ILi128EEESG_EEEaNS5_IJlSB_lEEEaSI_NS4_8TiledMMAINS4_8MMA_AtomIJNS4_4SM904GMMA27MMA_64x128x32_S32S8S8_SS_TNEEEENS4_6LayoutINS5_IJNSA_ILi2EEESB_SB_EEENS5_IJSB_NSA_ILi0EEESS_EEEEENS5_IJNS4_10UnderscoreESV_SV_EEEEENS4_13SM90_TMA_LOADENS4_14ComposedLayoutINS4_7SwizzleILi3ELi4ELi3EEENS4_18smem_ptr_flag_bitsILi8EEENSP_INS5_IJNSA_ILi8EEESG_EEENS5_IJSG_SB_EEEEEEEvNS4_8identityESY_S18_vS19_EENS_8epilogue10collective6detail29Sm90TmaWarpSpecializedAdapterINS1C_15DefaultEpilogueIaSI_SI_NS1B_6thread17LinearCombinationIaLi1EiiLNS1G_9ScaleType4KindE0ELNS_15FloatRoundStyleE2EaEENS1_15EpilogueDefaultEEEEEvvEEEEvNT_6ParamsE --------------------------
	.section	.nv.constant0._ZN7cutlass13device_kernelINS_4gemm6kernel13GemmUniversalIN4cute5tupleIJiiiiEEENS1_10collective13CollectiveMmaINS1_34MainloopSm90TmaGmmaWarpSpecializedILi5ENS5_IJNS4_1CILi1EEESB_SB_EEENS1_35KernelTmaWarpSpecializedCooperativeEEENS5_IJNSA_ILi256EEENSA_ILi128EEESG_EEEaNS5_IJlSB_lEEEaSI_NS4_8TiledMMAINS4_8MMA_AtomIJNS4_4SM904GMMA27MMA_64x128x32_S32S8S8_SS_TNEEEENS4_6LayoutINS5_IJNSA_ILi2EEESB_SB_EEENS5_IJSB_NSA_ILi0EEESS_EEEEENS5_IJNS4_10UnderscoreESV_SV_EEEEENS4_13SM90_TMA_LOADENS4_14ComposedLayoutINS4_7SwizzleILi3ELi4ELi3EEENS4_18smem_ptr_flag_bitsILi8EEENSP_INS5_IJNSA_ILi8EEESG_EEENS5_IJSG_SB_EEEEEEEvNS4_8identityESY_S18_vS19_EENS_8epilogue10collective6detail29Sm90TmaWarpSpecializedAdapterINS1C_15DefaultEpilogueIaSI_SI_NS1B_6thread17LinearCombinationIaLi1EiiLNS1G_9ScaleType4KindE0ELNS_15FloatRoundStyleE2EaEENS1_15EpilogueDefaultEEEEEvvEEEEvNT_6ParamsE,"a",@progbits
	.sectionflags	@""
	.align	4
.nv.constant0._ZN7cutlass13device_kernelINS_4gemm6kernel13GemmUniversalIN4cute5tupleIJiiiiEEENS1_10collective13CollectiveMmaINS1_34MainloopSm90TmaGmmaWarpSpecializedILi5ENS5_IJNS4_1CILi1EEESB_SB_EEENS1_35KernelTmaWarpSpecializedCooperativeEEENS5_IJNSA_ILi256EEENSA_ILi128EEESG_EEEaNS5_IJlSB_lEEEaSI_NS4_8TiledMMAINS4_8MMA_AtomIJNS4_4SM904GMMA27MMA_64x128x32_S32S8S8_SS_TNEEEENS4_6LayoutINS5_IJNSA_ILi2EEESB_SB_EEENS5_IJSB_NSA_ILi0EEESS_EEEEENS5_IJNS4_10UnderscoreESV_SV_EEEEENS4_13SM90_TMA_LOADENS4_14ComposedLayoutINS4_7SwizzleILi3ELi4ELi3EEENS4_18smem_ptr_flag_bitsILi8EEENSP_INS5_IJNSA_ILi8EEESG_EEENS5_IJSG_SB_EEEEEEEvNS4_8identityESY_S18_vS19_EENS_8epilogue10collective6detail29Sm90TmaWarpSpecializedAdapterINS1C_15DefaultEpilogueIaSI_SI_NS1B_6thread17LinearCombinationIaLi1EiiLNS1G_9ScaleType4KindE0ELNS_15FloatRoundStyleE2EaEENS1_15EpilogueDefaultEEEEEvvEEEEvNT_6ParamsE:
	.zero		1664


//--------------------- SYMBOLS --------------------------

	.type		.nv.reservedSmem.offset0,@object
	.size		.nv.reservedSmem.offset0,0x4
	.type		__assertfail,@function
